	.target	sm_90a

	.elftype	@"ET_EXEC"


//--------------------- .note.nv.tkinfo           --------------------------
	.section	.note.nv.tkinfo,"",@"SHT_NOTE"
	.sectionflags	@"SHF_NOTE_NV_TKINFO"
	.tkinfo
        /*0018*/ 	.word	0x00000002
        /*0030*/ 	.string	""
        /*0030*/ 	.string	"ptxas"
        /*0030*/ 	.string	"Cuda compilation tools, release 13.0, V13.0.88"
        /*0030*/ 	.string	"Build cuda_13.0.r13.0/compiler.36424714_0"
        /*0030*/ 	.string	"-arch sm_90a -m 64 "



//--------------------- .note.nv.cuinfo           --------------------------
	.section	.note.nv.cuinfo,"",@"SHT_NOTE"
	.sectionflags	@"SHF_NOTE_NV_CUINFO"
        /*0018*/ 	.short	0x0002
        /*001a*/ 	.short	0x005a
        /*001c*/ 	.short	0x0082
	.zero		2


//--------------------- .nv.info                  --------------------------
	.section	.nv.info,"",@"SHT_CUDA_INFO"
	.align	4


	//----- nvinfo : EIATTR_REGCOUNT
	.align		4
        /*0000*/ 	.byte	0x04, 0x2f
        /*0002*/ 	.short	(.L_12 - .L_11)
	.align		4
.L_11:
        /*0004*/ 	.word	index@(_ZN7cutlass13device_kernelINS_4gemm6kernel13GemmUniversalIN4cute5tupleIJiiiiEEENS1_10collective13CollectiveMmaINS1_37MainloopSm90TmaGmmaWarpSpecializedFP8ILi4ENS5_IJNS4_1CILi2EEESB_NSA_ILi1EEEEEENS1_35KernelTmaWarpSpecializedCooperativeEEENS5_IJNSA_ILi256EEESG_NSA_ILi64EEEEEENS_12float_e4m3_tENS5_IJlSC_lEEESJ_SK_NS4_8TiledMMAINS4_8MMA_AtomIJNS4_4SM904GMMA31MMA_64x256x32_F32E4M3E4M3_SS_TNILNSO_7ScaleInE1ELSQ_1EEEEEENS4_6LayoutINS5_IJSB_SC_SC_EEENS5_IJSC_NSA_ILi0EEESV_EEEEENS5_IJNS4_10UnderscoreESY_SY_EEEEENS4_23SM90_TMA_LOAD_MULTICASTENS4_14ComposedLayoutINS4_7SwizzleILi2ELi4ELi3EEENS4_18smem_ptr_flag_bitsILi8EEENST_INS5_IJNSA_ILi8EEESH_EEENS5_IJSH_SC_EEEEEEEvNS4_8identityES11_S1B_vS1C_EENS_8epilogue10collective6detail29Sm90TmaWarpSpecializedAdapterINS1F_15DefaultEpilogueISJ_SK_SK_NS1E_6thread17LinearCombinationISJ_Li1EffLNS1J_9ScaleType4KindE0ELNS_15FloatRoundStyleE2ESJ_EENS1_15EpilogueDefaultEEEEEvvEEEEvNT_6ParamsE)
        /*0008*/ 	.word	0x000000a8


	//----- nvinfo : EIATTR_FRAME_SIZE
	.align		4
.L_12:
        /*000c*/ 	.byte	0x04, 0x11
        /*000e*/ 	.short	(.L_14 - .L_13)
	.align		4
.L_13:
        /*0010*/ 	.word	index@(_ZN7cutlass13device_kernelINS_4gemm6kernel13GemmUniversalIN4cute5tupleIJiiiiEEENS1_10collective13CollectiveMmaINS1_37MainloopSm90TmaGmmaWarpSpecializedFP8ILi4ENS5_IJNS4_1CILi2EEESB_NSA_ILi1EEEEEENS1_35KernelTmaWarpSpecializedCooperativeEEENS5_IJNSA_ILi256EEESG_NSA_ILi64EEEEEENS_12float_e4m3_tENS5_IJlSC_lEEESJ_SK_NS4_8TiledMMAINS4_8MMA_AtomIJNS4_4SM904GMMA31MMA_64x256x32_F32E4M3E4M3_SS_TNILNSO_7ScaleInE1ELSQ_1EEEEEENS4_6LayoutINS5_IJSB_SC_SC_EEENS5_IJSC_NSA_ILi0EEESV_EEEEENS5_IJNS4_10UnderscoreESY_SY_EEEEENS4_23SM90_TMA_LOAD_MULTICASTENS4_14ComposedLayoutINS4_7SwizzleILi2ELi4ELi3EEENS4_18smem_ptr_flag_bitsILi8EEENST_INS5_IJNSA_ILi8EEESH_EEENS5_IJSH_SC_EEEEEEEvNS4_8identityES11_S1B_vS1C_EENS_8epilogue10collective6detail29Sm90TmaWarpSpecializedAdapterINS1F_15DefaultEpilogueISJ_SK_SK_NS1E_6thread17LinearCombinationISJ_Li1EffLNS1J_9ScaleType4KindE0ELNS_15FloatRoundStyleE2ESJ_EENS1_15EpilogueDefaultEEEEEvvEEEEvNT_6ParamsE)
        /*0014*/ 	.word	0x00000878


	//----- nvinfo : EIATTR_MIN_STACK_SIZE
	.align		4
.L_14:
        /*0018*/ 	.byte	0x04, 0x12
        /*001a*/ 	.short	(.L_16 - .L_15)
	.align		4
.L_15:
        /*001c*/ 	.word	index@(_ZN7cutlass13device_kernelINS_4gemm6kernel13GemmUniversalIN4cute5tupleIJiiiiEEENS1_10collective13CollectiveMmaINS1_37MainloopSm90TmaGmmaWarpSpecializedFP8ILi4ENS5_IJNS4_1CILi2EEESB_NSA_ILi1EEEEEENS1_35KernelTmaWarpSpecializedCooperativeEEENS5_IJNSA_ILi256EEESG_NSA_ILi64EEEEEENS_12float_e4m3_tENS5_IJlSC_lEEESJ_SK_NS4_8TiledMMAINS4_8MMA_AtomIJNS4_4SM904GMMA31MMA_64x256x32_F32E4M3E4M3_SS_TNILNSO_7ScaleInE1ELSQ_1EEEEEENS4_6LayoutINS5_IJSB_SC_SC_EEENS5_IJSC_NSA_ILi0EEESV_EEEEENS5_IJNS4_10UnderscoreESY_SY_EEEEENS4_23SM90_TMA_LOAD_MULTICASTENS4_14ComposedLayoutINS4_7SwizzleILi2ELi4ELi3EEENS4_18smem_ptr_flag_bitsILi8EEENST_INS5_IJNSA_ILi8EEESH_EEENS5_IJSH_SC_EEEEEEEvNS4_8identityES11_S1B_vS1C_EENS_8epilogue10collective6detail29Sm90TmaWarpSpecializedAdapterINS1F_15DefaultEpilogueISJ_SK_SK_NS1E_6thread17LinearCombinationISJ_Li1EffLNS1J_9ScaleType4KindE0ELNS_15FloatRoundStyleE2ESJ_EENS1_15EpilogueDefaultEEEEEvvEEEEvNT_6ParamsE)
        /*0020*/ 	.word	0x00000878
.L_16:


//--------------------- .nv.compat                --------------------------
	.section	.nv.compat,"",@"SHT_CUDA_COMPAT_INFO"
	.align	4
        /*0000*/ 	.byte	0x02, 0x09, 0x01, 0x00, 0x02, 0x02, 0x04, 0x00, 0x02, 0x05, 0x05, 0x00, 0x03, 0x07, 0x01, 0x01
        /*0010*/ 	.byte	0x02, 0x03, 0x01, 0x00, 0x02, 0x06, 0x01, 0x00, 0x04, 0x0b, 0x08, 0x00, 0x00, 0x00, 0x00, 0x00
        /*0020*/ 	.byte	0x00, 0x00, 0x00, 0x00


//--------------------- .nv.info._ZN7cutlass13device_kernelINS_4gemm6kernel13GemmUniversalIN4cute5tupleIJiiiiEEENS1_10collective13CollectiveMmaINS1_37MainloopSm90TmaGmmaWarpSpecializedFP8ILi4ENS5_IJNS4_1CILi2EEESB_NSA_ILi1EEEEEENS1_35KernelTmaWarpSpecializedCooperativeEEENS5_IJNSA_ILi256EEESG_NSA_ILi64EEEEEENS_12float_e4m3_tENS5_IJlSC_lEEESJ_SK_NS4_8TiledMMAINS4_8MMA_AtomIJNS4_4SM904GMMA31MMA_64x256x32_F32E4M3E4M3_SS_TNILNSO_7ScaleInE1ELSQ_1EEEEEENS4_6LayoutINS5_IJSB_SC_SC_EEENS5_IJSC_NSA_ILi0EEESV_EEEEENS5_IJNS4_10UnderscoreESY_SY_EEEEENS4_23SM90_TMA_LOAD_MULTICASTENS4_14ComposedLayoutINS4_7SwizzleILi2ELi4ELi3EEENS4_18smem_ptr_flag_bitsILi8EEENST_INS5_IJNSA_ILi8EEESH_EEENS5_IJSH_SC_EEEEEEEvNS4_8identityES11_S1B_vS1C_EENS_8epilogue10collective6detail29Sm90TmaWarpSpecializedAdapterINS1F_15DefaultEpilogueISJ_SK_SK_NS1E_6thread17LinearCombinationISJ_Li1EffLNS1J_9ScaleType4KindE0ELNS_15FloatRoundStyleE2ESJ_EENS1_15EpilogueDefaultEEEEEvvEEEEvNT_6ParamsE --------------------------
	.section	.nv.info._ZN7cutlass13device_kernelINS_4gemm6kernel13GemmUniversalIN4cute5tupleIJiiiiEEENS1_10collective13CollectiveMmaINS1_37MainloopSm90TmaGmmaWarpSpecializedFP8ILi4ENS5_IJNS4_1CILi2EEESB_NSA_ILi1EEEEEENS1_35KernelTmaWarpSpecializedCooperativeEEENS5_IJNSA_ILi256EEESG_NSA_ILi64EEEEEENS_12float_e4m3_tENS5_IJlSC_lEEESJ_SK_NS4_8TiledMMAINS4_8MMA_AtomIJNS4_4SM904GMMA31MMA_64x256x32_F32E4M3E4M3_SS_TNILNSO_7ScaleInE1ELSQ_1EEEEEENS4_6LayoutINS5_IJSB_SC_SC_EEENS5_IJSC_NSA_ILi0EEESV_EEEEENS5_IJNS4_10UnderscoreESY_SY_EEEEENS4_23SM90_TMA_LOAD_MULTICASTENS4_14ComposedLayoutINS4_7SwizzleILi2ELi4ELi3EEENS4_18smem_ptr_flag_bitsILi8EEENST_INS5_IJNSA_ILi8EEESH_EEENS5_IJSH_SC_EEEEEEEvNS4_8identityES11_S1B_vS1C_EENS_8epilogue10collective6detail29Sm90TmaWarpSpecializedAdapterINS1F_15DefaultEpilogueISJ_SK_SK_NS1E_6thread17LinearCombinationISJ_Li1EffLNS1J_9ScaleType4KindE0ELNS_15FloatRoundStyleE2ESJ_EENS1_15EpilogueDefaultEEEEEvvEEEEvNT_6ParamsE,"",@"SHT_CUDA_INFO"
	.sectionflags	@""
	.align	4


	//----- nvinfo : EIATTR_CUDA_API_VERSION
	.align		4
        /*0000*/ 	.byte	0x04, 0x37
        /*0002*/ 	.short	(.L_18 - .L_17)
.L_17:
        /*0004*/ 	.word	0x00000082


	//----- nvinfo : EIATTR_KPARAM_INFO
	.align		4
.L_18:
        /*0008*/ 	.byte	0x04, 0x17
        /*000a*/ 	.short	(.L_20 - .L_19)
.L_19:
        /*000c*/ 	.word	0x00000000
        /*0010*/ 	.short	0x0000
        /*0012*/ 	.short	0x0070
        /*0014*/ 	.byte	0x00, 0xf0, 0x01, 0x10


	//----- nvinfo : EIATTR_SPARSE_MMA_MASK
	.align		4
.L_20:
        /*0018*/ 	.byte	0x03, 0x50
        /*001a*/ 	.short	0x0000


	//----- nvinfo : EIATTR_MAXREG_COUNT
	.align		4
        /*001c*/ 	.byte	0x03, 0x1b
        /*001e*/ 	.short	0x00a8


	//----- nvinfo : EIATTR_NUM_BARRIERS
	.align		4
        /*0020*/ 	.byte	0x02, 0x4c
        /*0022*/ 	.byte	0x01
	.zero		1


	//----- nvinfo : EIATTR_ANNOTATIONS
	.align		4
        /*0024*/ 	.byte	0x04, 0x55
        /*0026*/ 	.short	(.L_22 - .L_21)


	//   ....[0]....
.L_21:
        /*0028*/ 	.word	0x00000001
        /*002c*/ 	.byte	0x30, 0x07, 0x00, 0x00, 0x01, 0x00, 0x00, 0x00, 0x00, 0x08, 0x00, 0x00, 0x01, 0x00, 0x00, 0x00
        /* <DEDUP_REMOVED lines=1583> */
        /*632c*/ 	.byte	0x40, 0x55, 0x02, 0x00


	//----- nvinfo : EIATTR_MERCURY_ISA_VERSION
	.align		4
.L_22:
        /*6330*/ 	.byte	0x03, 0x5f
        /*6332*/ 	.short	0x0101


	//----- nvinfo : EIATTR_INT_WARP_WIDE_INSTR_OFFSETS
	.align		4
        /*6334*/ 	.byte	0x04, 0x31
        /*6336*/ 	.short	(.L_24 - .L_23)


	//   ....[0]....
.L_23:
        /*6338*/ 	.word	0x00000550


	//   ....[1]....
        /*633c*/ 	.word	0x00000570


	//   ....[2]....
        /*6340*/ 	.word	0x000006d0


	//   ....[3]....
        /*6344*/ 	.word	0x00010b60


	//----- nvinfo : EIATTR_COOP_GROUP_MASK_REGIDS
	.align		4
.L_24:
        /*6348*/ 	.byte	0x04, 0x29
        /*634a*/ 	.short	(.L_26 - .L_25)


	//   ....[0]....
.L_25:
        /*634c*/ 	.word	0xffffffff


	//   ....[1]....
        /*6350*/ 	.word	0xffffffff


	//   ....[2]....
        /*6354*/ 	.word	0xffffffff


	//   ....[3]....
        /*6358*/ 	.word	0xffffffff


	//   ....[4]....
        /*635c*/ 	.word	0xffffffff


	//   ....[5]....
        /*6360*/ 	.word	0xffffffff


	//----- nvinfo : EIATTR_COOP_GROUP_INSTR_OFFSETS
	.align		4
.L_26:
        /*6364*/ 	.byte	0x04, 0x28
        /*6366*/ 	.short	(.L_28 - .L_27)


	//   ....[0]....
.L_27:
        /*6368*/ 	.word	0x00000070


	//   ....[1]....
        /*636c*/ 	.word	0x00000080


	//   ....[2]....
        /*6370*/ 	.word	0x000001a0


	//   ....[3]....
        /*6374*/ 	.word	0x000003c0


	//   ....[4]....
        /*6378*/ 	.word	0x00000840


	//   ....[5]....
        /*637c*/ 	.word	0x00002990


	//----- nvinfo : EIATTR_REG_RECONFIG
	.align		4
.L_28:
        /*6380*/ 	.byte	0x01, 0x54
	.zero		2


	//----- nvinfo : EIATTR_MBARRIER_INSTR_OFFSETS
	.align		4
        /*6384*/ 	.byte	0x04, 0x39
        /*6386*/ 	.short	(.L_30 - .L_29)


	//   ....[0]....
.L_29:
        /*6388*/ 	.word	0x00000320
        /*638c*/ 	.word	0x000000ff
        /*6390*/ 	.word	0x00000000
        /*6394*/ 	.short	0x0100
        /*6396*/ 	.byte	0x09
	.zero		1


	//   ....[1]....
        /*6398*/ 	.word	0x00000330
        /*639c*/ 	.word	0x000000ff
        /*63a0*/ 	.word	0x00000020
        /*63a4*/ 	.short	0x0100
        /*63a6*/ 	.byte	0x09
	.zero		1


	//   ....[2]....
        /*63a8*/ 	.word	0x00000340
        /*63ac*/ 	.word	0x000000ff
        /*63b0*/ 	.word	0x00000008
        /*63b4*/ 	.short	0x0100
        /*63b6*/ 	.byte	0x09
	.zero		1


	//   ....[3]....
        /*63b8*/ 	.word	0x00000350
        /*63bc*/ 	.word	0x000000ff
        /*63c0*/ 	.word	0x00000028
        /*63c4*/ 	.short	0x0100
        /*63c6*/ 	.byte	0x09
	.zero		1


	//   ....[4]....
        /*63c8*/ 	.word	0x00000360
        /*63cc*/ 	.word	0x000000ff
        /*63d0*/ 	.word	0x00000010
        /*63d4*/ 	.short	0x0100
        /*63d6*/ 	.byte	0x09
	.zero		1


	//   ....[5]....
        /*63d8*/ 	.word	0x00000370
        /*63dc*/ 	.word	0x000000ff
        /*63e0*/ 	.word	0x00000030
        /*63e4*/ 	.short	0x0100
        /*63e6*/ 	.byte	0x09
	.zero		1


	//   ....[6]....
        /*63e8*/ 	.word	0x00000380
        /*63ec*/ 	.word	0x000000ff
        /*63f0*/ 	.word	0x00000018
        /*63f4*/ 	.short	0x0100
        /*63f6*/ 	.byte	0x09
	.zero		1


	//   ....[7]....
        /*63f8*/ 	.word	0x00000390
        /*63fc*/ 	.word	0x000000ff
        /*6400*/ 	.word	0x00000038
        /*6404*/ 	.short	0x0100
        /*6406*/ 	.byte	0x09
	.zero		1


	//   ....[8]....
        /*6408*/ 	.word	0x00000760
        /*640c*/ 	.word	0x000000ff
        /*6410*/ 	.word	0x00000050
        /*6414*/ 	.short	0x0100
        /*6416*/ 	.byte	0x06
	.zero		1


	//   ....[9]....
        /*6418*/ 	.word	0x000007e0
        /*641c*/ 	.word	0x000000ff
        /*6420*/ 	.word	0x00000058
        /*6424*/ 	.short	0x0100
        /*6426*/ 	.byte	0x06
	.zero		1


	//   ....[10]....
        /*6428*/ 	.word	0x00002d90
        /*642c*/ 	.word	0x000000ff
        /*6430*/ 	.word	0x00000000
        /*6434*/ 	.short	0x010a
        /*6436*/ 	.byte	0x06
	.zero		1


	//   ....[11]....
        /*6438*/ 	.word	0x00002dd0
        /*643c*/ 	.word	0x000000ff
        /*6440*/ 	.word	0x00000000
        /*6444*/ 	.short	0x010a
        /*6446*/ 	.byte	0x06
	.zero		1


	//   ....[12]....
        /*6448*/ 	.word	0x00007140
        /*644c*/ 	.word	0x000000ff
        /*6450*/ 	.word	0x00000000
        /*6454*/ 	.short	0x010a
        /*6456*/ 	.byte	0x10
	.zero		1


	//   ....[13]....
        /*6458*/ 	.word	0x00007180
        /*645c*/ 	.word	0x000000ff
        /*6460*/ 	.word	0x00000000
        /*6464*/ 	.short	0x010a
        /*6466*/ 	.byte	0x10
	.zero		1


	//   ....[14]....
        /*6468*/ 	.word	0x0000d110
        /*646c*/ 	.word	0x00000002
        /*6470*/ 	.word	0x00000000
        /*6474*/ 	.short	0x0101
        /*6476*/ 	.byte	0x3f
	.zero		1


	//   ....[15]....
        /*6478*/ 	.word	0x00010bf0
        /*647c*/ 	.word	0x00000000
        /*6480*/ 	.word	0x00000000
        /*6484*/ 	.short	0x0101
        /*6486*/ 	.byte	0x3f
	.zero		1


	//   ....[16]....
        /*6488*/ 	.word	0x00024740
        /*648c*/ 	.word	0x0000000c
        /*6490*/ 	.word	0x00000020
        /*6494*/ 	.short	0x010a
        /*6496*/ 	.byte	0x3f
	.zero		1


	//   ....[17]....
        /*6498*/ 	.word	0x00024b50
        /*649c*/ 	.word	0x00000002
        /*64a0*/ 	.word	0x00000058
        /*64a4*/ 	.short	0x0101
        /*64a6*/ 	.byte	0x3f
	.zero		1


	//   ....[18]....
        /*64a8*/ 	.word	0x00025280
        /*64ac*/ 	.word	0x00000005
        /*64b0*/ 	.word	0x00000000
        /*64b4*/ 	.short	0x010a
        /*64b6*/ 	.byte	0x3f
	.zero		1


	//   ....[19]....
        /*64b8*/ 	.word	0x00025310
        /*64bc*/ 	.word	0x00000007
        /*64c0*/ 	.word	0x00000000
        /*64c4*/ 	.short	0x010a
        /*64c6*/ 	.byte	0x3f
	.zero		1


	//   ....[20]....
        /*64c8*/ 	.word	0x000253a0
        /*64cc*/ 	.word	0x00000007
        /*64d0*/ 	.word	0x00000000
        /*64d4*/ 	.short	0x010a
        /*64d6*/ 	.byte	0x3f
	.zero		1


	//   ....[21]....
        /*64d8*/ 	.word	0x00025430
        /*64dc*/ 	.word	0x00000003
        /*64e0*/ 	.word	0x00000000
        /*64e4*/ 	.short	0x010a
        /*64e6*/ 	.byte	0x3f
	.zero		1


	//   ....[22]....
        /*64e8*/ 	.word	0x000254a0
        /*64ec*/ 	.word	0x00000003
        /*64f0*/ 	.word	0x00000000
        /*64f4*/ 	.short	0x010a
        /*64f6*/ 	.byte	0x3f
	.zero		1


	//   ....[23]....
        /*64f8*/ 	.word	0x00025510
        /*64fc*/ 	.word	0x00000000
        /*6500*/ 	.word	0x00000000
        /*6504*/ 	.short	0x010a
        /*6506*/ 	.byte	0x3f
	.zero		1


	//   ....[24]....
        /*6508*/ 	.word	0x000255f0
        /*650c*/ 	.word	0x0000000c
        /*6510*/ 	.word	0x00000020
        /*6514*/ 	.short	0x010a
        /*6516*/ 	.byte	0x3f
	.zero		1


	//   ....[25]....
        /*6518*/ 	.word	0x000256c0
        /*651c*/ 	.word	0x00000005
        /*6520*/ 	.word	0x00000000
        /*6524*/ 	.short	0x010a
        /*6526*/ 	.byte	0x3f
	.zero		1


	//   ....[26]....
        /*6528*/ 	.word	0x00025710
        /*652c*/ 	.word	0x00000007
        /*6530*/ 	.word	0x00000000
        /*6534*/ 	.short	0x010a
        /*6536*/ 	.byte	0x3f
	.zero		1


	//   ....[27]....
        /*6538*/ 	.word	0x00025760
        /*653c*/ 	.word	0x00000007
        /*6540*/ 	.word	0x00000000
        /*6544*/ 	.short	0x010a
        /*6546*/ 	.byte	0x3f
	.zero		1


	//----- nvinfo : EIATTR_NUM_MBARRIERS
	.align		4
.L_30:
        /*6548*/ 	.byte	0x03, 0x38
        /*654a*/ 	.short	0x000a


	//----- nvinfo : EIATTR_EXIT_INSTR_OFFSETS
	.align		4
        /*654c*/ 	.byte	0x04, 0x1c
        /*654e*/ 	.short	(.L_32 - .L_31)


	//   ....[0]....
.L_31:
        /*6550*/ 	.word	0x000009d0


	//   ....[1]....
        /*6554*/ 	.word	0x00001270


	//   ....[2]....
        /*6558*/ 	.word	0x00023d50


	//   ....[3]....
        /*655c*/ 	.word	0x000242f0


	//   ....[4]....
        /*6560*/ 	.word	0x00025480


	//----- nvinfo : EIATTR_MAX_THREADS
	.align		4
.L_32:
        /*6564*/ 	.byte	0x04, 0x05
        /*6566*/ 	.short	(.L_34 - .L_33)
.L_33:
        /*6568*/ 	.word	0x00000180
        /*656c*/ 	.word	0x00000001
        /*6570*/ 	.word	0x00000001


	//----- nvinfo : EIATTR_CRS_STACK_SIZE
	.align		4
.L_34:
        /*6574*/ 	.byte	0x04, 0x1e
        /*6576*/ 	.short	(.L_36 - .L_35)
.L_35:
        /*6578*/ 	.word	0x00000000


	//----- nvinfo : EIATTR_CBANK_PARAM_SIZE
	.align		4
.L_36:
        /*657c*/ 	.byte	0x03, 0x19
        /*657e*/ 	.short	0x0470


	//----- nvinfo : EIATTR_PARAM_CBANK
	.align		4
        /*6580*/ 	.byte	0x04, 0x0a
        /*6582*/ 	.short	(.L_38 - .L_37)
	.align		4
.L_37:
        /*6584*/ 	.word	index@(.nv.constant0._ZN7cutlass13device_kernelINS_4gemm6kernel13GemmUniversalIN4cute5tupleIJiiiiEEENS1_10collective13CollectiveMmaINS1_37MainloopSm90TmaGmmaWarpSpecializedFP8ILi4ENS5_IJNS4_1CILi2EEESB_NSA_ILi1EEEEEENS1_35KernelTmaWarpSpecializedCooperativeEEENS5_IJNSA_ILi256EEESG_NSA_ILi64EEEEEENS_12float_e4m3_tENS5_IJlSC_lEEESJ_SK_NS4_8TiledMMAINS4_8MMA_AtomIJNS4_4SM904GMMA31MMA_64x256x32_F32E4M3E4M3_SS_TNILNSO_7ScaleInE1ELSQ_1EEEEEENS4_6LayoutINS5_IJSB_SC_SC_EEENS5_IJSC_NSA_ILi0EEESV_EEEEENS5_IJNS4_10UnderscoreESY_SY_EEEEENS4_23SM90_TMA_LOAD_MULTICASTENS4_14ComposedLayoutINS4_7SwizzleILi2ELi4ELi3EEENS4_18smem_ptr_flag_bitsILi8EEENST_INS5_IJNSA_ILi8EEESH_EEENS5_IJSH_SC_EEEEEEEvNS4_8identityES11_S1B_vS1C_EENS_8epilogue10collective6detail29Sm90TmaWarpSpecializedAdapterINS1F_15DefaultEpilogueISJ_SK_SK_NS1E_6thread17LinearCombinationISJ_Li1EffLNS1J_9ScaleType4KindE0ELNS_15FloatRoundStyleE2ESJ_EENS1_15EpilogueDefaultEEEEEvvEEEEvNT_6ParamsE)
        /*6588*/ 	.short	0x0210
        /*658a*/ 	.short	0x0470


	//----- nvinfo : EIATTR_SW_WAR
	.align		4
.L_38:
        /*658c*/ 	.byte	0x04, 0x36
        /*658e*/ 	.short	(.L_40 - .L_39)
.L_39:
        /*6590*/ 	.word	0x00000008
.L_40:


//--------------------- .nv.callgraph             --------------------------
	.section	.nv.callgraph,"",@"SHT_CUDA_CALLGRAPH"
	.align	4
	.sectionentsize	8
	.align		4
        /*0000*/ 	.word	0x00000000
	.align		4
        /*0004*/ 	.word	0xffffffff
	.align		4
        /*0008*/ 	.word	0x00000000
	.align		4
        /*000c*/ 	.word	0xfffffffe
	.align		4
        /*0010*/ 	.word	0x00000000
	.align		4
        /*0014*/ 	.word	0xfffffffd
	.align		4
        /*0018*/ 	.word	0x00000000
	.align		4
        /*001c*/ 	.word	0xfffffffc


//--------------------- .nv.constant4             --------------------------
	.section	.nv.constant4,"a",@progbits
	.align	8
	.align		8
.nv.constant4:
        /*0000*/ 	.dword	_ZN39_INTERNAL_9b4e49e6_4_k_cu_fa88249d_55634cuda3std3__45__cpo5beginE
	.align		8
        /*0008*/ 	.dword	_ZN39_INTERNAL_9b4e49e6_4_k_cu_fa88249d_55634cuda3std3__45__cpo3endE
	.align		8
        /*0010*/ 	.dword	_ZN39_INTERNAL_9b4e49e6_4_k_cu_fa88249d_55634cuda3std3__45__cpo6cbeginE
	.align		8
        /*0018*/ 	.dword	_ZN39_INTERNAL_9b4e49e6_4_k_cu_fa88249d_55634cuda3std3__45__cpo4cendE
	.align		8
        /*0020*/ 	.dword	_ZN39_INTERNAL_9b4e49e6_4_k_cu_fa88249d_55634cuda3std3__441_GLOBAL__N__9b4e49e6_4_k_cu_fa88249d_55636ignoreE
	.align		8
        /*0028*/ 	.dword	_ZN39_INTERNAL_9b4e49e6_4_k_cu_fa88249d_55634cuda3std3__419piecewise_constructE
	.align		8
        /*0030*/ 	.dword	_ZN39_INTERNAL_9b4e49e6_4_k_cu_fa88249d_55634cuda3std3__48in_placeE
	.align		8
        /*0038*/ 	.dword	_ZN39_INTERNAL_9b4e49e6_4_k_cu_fa88249d_55634cuda3std6ranges3__45__cpo4swapE
	.align		8
        /*0040*/ 	.dword	_ZN39_INTERNAL_9b4e49e6_4_k_cu_fa88249d_55634cuda3std6ranges3__45__cpo9iter_moveE
	.align		8
        /*0048*/ 	.dword	_ZN39_INTERNAL_9b4e49e6_4_k_cu_fa88249d_55634cute7productE
	.align		8
        /*0050*/ 	.dword	_ZN39_INTERNAL_9b4e49e6_4_k_cu_fa88249d_55634cute1_E


//--------------------- .text._ZN7cutlass13device_kernelINS_4gemm6kernel13GemmUniversalIN4cute5tupleIJiiiiEEENS1_10collective13CollectiveMmaINS1_37MainloopSm90TmaGmmaWarpSpecializedFP8ILi4ENS5_IJNS4_1CILi2EEESB_NSA_ILi1EEEEEENS1_35KernelTmaWarpSpecializedCooperativeEEENS5_IJNSA_ILi256EEESG_NSA_ILi64EEEEEENS_12float_e4m3_tENS5_IJlSC_lEEESJ_SK_NS4_8TiledMMAINS4_8MMA_AtomIJNS4_4SM904GMMA31MMA_64x256x32_F32E4M3E4M3_SS_TNILNSO_7ScaleInE1ELSQ_1EEEEEENS4_6LayoutINS5_IJSB_SC_SC_EEENS5_IJSC_NSA_ILi0EEESV_EEEEENS5_IJNS4_10UnderscoreESY_SY_EEEEENS4_23SM90_TMA_LOAD_MULTICASTENS4_14ComposedLayoutINS4_7SwizzleILi2ELi4ELi3EEENS4_18smem_ptr_flag_bitsILi8EEENST_INS5_IJNSA_ILi8EEESH_EEENS5_IJSH_SC_EEEEEEEvNS4_8identityES11_S1B_vS1C_EENS_8epilogue10collective6detail29Sm90TmaWarpSpecializedAdapterINS1F_15DefaultEpilogueISJ_SK_SK_NS1E_6thread17LinearCombinationISJ_Li1EffLNS1J_9ScaleType4KindE0ELNS_15FloatRoundStyleE2ESJ_EENS1_15EpilogueDefaultEEEEEvvEEEEvNT_6ParamsE --------------------------
	.section	.text._ZN7cutlass13device_kernelINS_4gemm6kernel13GemmUniversalIN4cute5tupleIJiiiiEEENS1_10collective13CollectiveMmaINS1_37MainloopSm90TmaGmmaWarpSpecializedFP8ILi4ENS5_IJNS4_1CILi2EEESB_NSA_ILi1EEEEEENS1_35KernelTmaWarpSpecializedCooperativeEEENS5_IJNSA_ILi256EEESG_NSA_ILi64EEEEEENS_12float_e4m3_tENS5_IJlSC_lEEESJ_SK_NS4_8TiledMMAINS4_8MMA_AtomIJNS4_4SM904GMMA31MMA_64x256x32_F32E4M3E4M3_SS_TNILNSO_7ScaleInE1ELSQ_1EEEEEENS4_6LayoutINS5_IJSB_SC_SC_EEENS5_IJSC_NSA_ILi0EEESV_EEEEENS5_IJNS4_10UnderscoreESY_SY_EEEEENS4_23SM90_TMA_LOAD_MULTICASTENS4_14ComposedLayoutINS4_7SwizzleILi2ELi4ELi3EEENS4_18smem_ptr_flag_bitsILi8EEENST_INS5_IJNSA_ILi8EEESH_EEENS5_IJSH_SC_EEEEEEEvNS4_8identityES11_S1B_vS1C_EENS_8epilogue10collective6detail29Sm90TmaWarpSpecializedAdapterINS1F_15DefaultEpilogueISJ_SK_SK_NS1E_6thread17LinearCombinationISJ_Li1EffLNS1J_9ScaleType4KindE0ELNS_15FloatRoundStyleE2ESJ_EENS1_15EpilogueDefaultEEEEEvvEEEEvNT_6ParamsE,"ax",@progbits
	.align	128
.text._ZN7cutlass13device_kernelINS_4gemm6kernel13GemmUniversalIN4cute5tupleIJiiiiEEENS1_10collective13CollectiveMmaINS1_37MainloopSm90TmaGmmaWarpSpecializedFP8ILi4ENS5_IJNS4_1CILi2EEESB_NSA_ILi1EEEEEENS1_35KernelTmaWarpSpecializedCooperativeEEENS5_IJNSA_ILi256EEESG_NSA_ILi64EEEEEENS_12float_e4m3_tENS5_IJlSC_lEEESJ_SK_NS4_8TiledMMAINS4_8MMA_AtomIJNS4_4SM904GMMA31MMA_64x256x32_F32E4M3E4M3_SS_TNILNSO_7ScaleInE1ELSQ_1EEEEEENS4_6LayoutINS5_IJSB_SC_SC_EEENS5_IJSC_NSA_ILi0EEESV_EEEEENS5_IJNS4_10UnderscoreESY_SY_EEEEENS4_23SM90_TMA_LOAD_MULTICASTENS4_14ComposedLayoutINS4_7SwizzleILi2ELi4ELi3EEENS4_18smem_ptr_flag_bitsILi8EEENST_INS5_IJNSA_ILi8EEESH_EEENS5_IJSH_SC_EEEEEEEvNS4_8identityES11_S1B_vS1C_EENS_8epilogue10collective6detail29Sm90TmaWarpSpecializedAdapterINS1F_15DefaultEpilogueISJ_SK_SK_NS1E_6thread17LinearCombinationISJ_Li1EffLNS1J_9ScaleType4KindE0ELNS_15FloatRoundStyleE2ESJ_EENS1_15EpilogueDefaultEEEEEvvEEEEvNT_6ParamsE:
        .type           _ZN7cutlass13device_kernelINS_4gemm6kernel13GemmUniversalIN4cute5tupleIJiiiiEEENS1_10collective13CollectiveMmaINS1_37MainloopSm90TmaGmmaWarpSpecializedFP8ILi4ENS5_IJNS4_1CILi2EEESB_NSA_ILi1EEEEEENS1_35KernelTmaWarpSpecializedCooperativeEEENS5_IJNSA_ILi256EEESG_NSA_ILi64EEEEEENS_12float_e4m3_tENS5_IJlSC_lEEESJ_SK_NS4_8TiledMMAINS4_8MMA_AtomIJNS4_4SM904GMMA31MMA_64x256x32_F32E4M3E4M3_SS_TNILNSO_7ScaleInE1ELSQ_1EEEEEENS4_6LayoutINS5_IJSB_SC_SC_EEENS5_IJSC_NSA_ILi0EEESV_EEEEENS5_IJNS4_10UnderscoreESY_SY_EEEEENS4_23SM90_TMA_LOAD_MULTICASTENS4_14ComposedLayoutINS4_7SwizzleILi2ELi4ELi3EEENS4_18smem_ptr_flag_bitsILi8EEENST_INS5_IJNSA_ILi8EEESH_EEENS5_IJSH_SC_EEEEEEEvNS4_8identityES11_S1B_vS1C_EENS_8epilogue10collective6detail29Sm90TmaWarpSpecializedAdapterINS1F_15DefaultEpilogueISJ_SK_SK_NS1E_6thread17LinearCombinationISJ_Li1EffLNS1J_9ScaleType4KindE0ELNS_15FloatRoundStyleE2ESJ_EENS1_15EpilogueDefaultEEEEEvvEEEEvNT_6ParamsE,@function
        .size           _ZN7cutlass13device_kernelINS_4gemm6kernel13GemmUniversalIN4cute5tupleIJiiiiEEENS1_10collective13CollectiveMmaINS1_37MainloopSm90TmaGmmaWarpSpecializedFP8ILi4ENS5_IJNS4_1CILi2EEESB_NSA_ILi1EEEEEENS1_35KernelTmaWarpSpecializedCooperativeEEENS5_IJNSA_ILi256EEESG_NSA_ILi64EEEEEENS_12float_e4m3_tENS5_IJlSC_lEEESJ_SK_NS4_8TiledMMAINS4_8MMA_AtomIJNS4_4SM904GMMA31MMA_64x256x32_F32E4M3E4M3_SS_TNILNSO_7ScaleInE1ELSQ_1EEEEEENS4_6LayoutINS5_IJSB_SC_SC_EEENS5_IJSC_NSA_ILi0EEESV_EEEEENS5_IJNS4_10UnderscoreESY_SY_EEEEENS4_23SM90_TMA_LOAD_MULTICASTENS4_14ComposedLayoutINS4_7SwizzleILi2ELi4ELi3EEENS4_18smem_ptr_flag_bitsILi8EEENST_INS5_IJNSA_ILi8EEESH_EEENS5_IJSH_SC_EEEEEEEvNS4_8identityES11_S1B_vS1C_EENS_8epilogue10collective6detail29Sm90TmaWarpSpecializedAdapterINS1F_15DefaultEpilogueISJ_SK_SK_NS1E_6thread17LinearCombinationISJ_Li1EffLNS1J_9ScaleType4KindE0ELNS_15FloatRoundStyleE2ESJ_EENS1_15EpilogueDefaultEEEEEvvEEEEvNT_6ParamsE,(.L_x_588 - _ZN7cutlass13device_kernelINS_4gemm6kernel13GemmUniversalIN4cute5tupleIJiiiiEEENS1_10collective13CollectiveMmaINS1_37MainloopSm90TmaGmmaWarpSpecializedFP8ILi4ENS5_IJNS4_1CILi2EEESB_NSA_ILi1EEEEEENS1_35KernelTmaWarpSpecializedCooperativeEEENS5_IJNSA_ILi256EEESG_NSA_ILi64EEEEEENS_12float_e4m3_tENS5_IJlSC_lEEESJ_SK_NS4_8TiledMMAINS4_8MMA_AtomIJNS4_4SM904GMMA31MMA_64x256x32_F32E4M3E4M3_SS_TNILNSO_7ScaleInE1ELSQ_1EEEEEENS4_6LayoutINS5_IJSB_SC_SC_EEENS5_IJSC_NSA_ILi0EEESV_EEEEENS5_IJNS4_10UnderscoreESY_SY_EEEEENS4_23SM90_TMA_LOAD_MULTICASTENS4_14ComposedLayoutINS4_7SwizzleILi2ELi4ELi3EEENS4_18smem_ptr_flag_bitsILi8EEENST_INS5_IJNSA_ILi8EEESH_EEENS5_IJSH_SC_EEEEEEEvNS4_8identityES11_S1B_vS1C_EENS_8epilogue10collective6detail29Sm90TmaWarpSpecializedAdapterINS1F_15DefaultEpilogueISJ_SK_SK_NS1E_6thread17LinearCombinationISJ_Li1EffLNS1J_9ScaleType4KindE0ELNS_15FloatRoundStyleE2ESJ_EENS1_15EpilogueDefaultEEEEEvvEEEEvNT_6ParamsE)
        .other          _ZN7cutlass13device_kernelINS_4gemm6kernel13GemmUniversalIN4cute5tupleIJiiiiEEENS1_10collective13CollectiveMmaINS1_37MainloopSm90TmaGmmaWarpSpecializedFP8ILi4ENS5_IJNS4_1CILi2EEESB_NSA_ILi1EEEEEENS1_35KernelTmaWarpSpecializedCooperativeEEENS5_IJNSA_ILi256EEESG_NSA_ILi64EEEEEENS_12float_e4m3_tENS5_IJlSC_lEEESJ_SK_NS4_8TiledMMAINS4_8MMA_AtomIJNS4_4SM904GMMA31MMA_64x256x32_F32E4M3E4M3_SS_TNILNSO_7ScaleInE1ELSQ_1EEEEEENS4_6LayoutINS5_IJSB_SC_SC_EEENS5_IJSC_NSA_ILi0EEESV_EEEEENS5_IJNS4_10UnderscoreESY_SY_EEEEENS4_23SM90_TMA_LOAD_MULTICASTENS4_14ComposedLayoutINS4_7SwizzleILi2ELi4ELi3EEENS4_18smem_ptr_flag_bitsILi8EEENST_INS5_IJNSA_ILi8EEESH_EEENS5_IJSH_SC_EEEEEEEvNS4_8identityES11_S1B_vS1C_EENS_8epilogue10collective6detail29Sm90TmaWarpSpecializedAdapterINS1F_15DefaultEpilogueISJ_SK_SK_NS1E_6thread17LinearCombinationISJ_Li1EffLNS1J_9ScaleType4KindE0ELNS_15FloatRoundStyleE2ESJ_EENS1_15EpilogueDefaultEEEEEvvEEEEvNT_6ParamsE,@"STO_CUDA_ENTRY STV_DEFAULT"
_ZN7cutlass13device_kernelINS_4gemm6kernel13GemmUniversalIN4cute5tupleIJiiiiEEENS1_10collective13CollectiveMmaINS1_37MainloopSm90TmaGmmaWarpSpecializedFP8ILi4ENS5_IJNS4_1CILi2EEESB_NSA_ILi1EEEEEENS1_35KernelTmaWarpSpecializedCooperativeEEENS5_IJNSA_ILi256EEESG_NSA_ILi64EEEEEENS_12float_e4m3_tENS5_IJlSC_lEEESJ_SK_NS4_8TiledMMAINS4_8MMA_AtomIJNS4_4SM904GMMA31MMA_64x256x32_F32E4M3E4M3_SS_TNILNSO_7ScaleInE1ELSQ_1EEEEEENS4_6LayoutINS5_IJSB_SC_SC_EEENS5_IJSC_NSA_ILi0EEESV_EEEEENS5_IJNS4_10UnderscoreESY_SY_EEEEENS4_23SM90_TMA_LOAD_MULTICASTENS4_14ComposedLayoutINS4_7SwizzleILi2ELi4ELi3EEENS4_18smem_ptr_flag_bitsILi8EEENST_INS5_IJNSA_ILi8EEESH_EEENS5_IJSH_SC_EEEEEEEvNS4_8identityES11_S1B_vS1C_EENS_8epilogue10collective6detail29Sm90TmaWarpSpecializedAdapterINS1F_15DefaultEpilogueISJ_SK_SK_NS1E_6thread17LinearCombinationISJ_Li1EffLNS1J_9ScaleType4KindE0ELNS_15FloatRoundStyleE2ESJ_EENS1_15EpilogueDefaultEEEEEvvEEEEvNT_6ParamsE:
[----:B------:R-:W0:Y:S02]  /*0000*/  LDC R1, c[0x0][0x28] ;  /* 0x00000a00ff017b82 */ /* 0x000e240000000800 */
[----:B0-----:R-:W-:Y:S01]  /*0010*/  VIADD R1, R1, 0xfffff788 ;  /* 0xfffff78801017836 */ /* 0x001fe20000000000 */
[----:B------:R-:W0:Y:S01]  /*0020*/  S2R R4, SR_TID.X ;  /* 0x0000000000047919 */ /* 0x000e220000002100 */
[----:B------:R-:W-:Y:S01]  /*0030*/  ELECT P0, URZ, PT ;  /* 0x00000000003f782f */ /* 0x000fe20003800000 */
[----:B------:R-:W-:Y:S01]  /*0040*/  BSSY B0, `(.L_x_0) ;  /* 0x0000015000007945 */ /* 0x000fe20003800000 */
[--C-:B0-----:R-:W-:Y:S02]  /*0050*/  SHF.R.U32.HI R0, RZ, 0x5, R4.reuse ;  /* 0x00000005ff007819 */ /* 0x101fe40000011604 */
[----:B------:R-:W-:-:S03]  /*0060*/  SHF.R.U32.HI R2, RZ, 0x7, R4 ;  /* 0x00000007ff027819 */ /* 0x000fc60000011604 */
[----:B------:R-:W0:Y:S04]  /*0070*/  SHFL.IDX PT, R3, R0, RZ, 0x1f ;  /* 0x00001fff00037589 */ /* 0x000e2800000e0000 */
[----:B------:R-:W1:Y:S01]  /*0080*/  SHFL.IDX PT, R2, R2, RZ, 0x1f ;  /* 0x00001fff02027589 */ /* 0x000e6200000e0000 */
[----:B0-----:R-:W-:Y:S02]  /*0090*/  R2UR UR4, R3 ;  /* 0x00000000030472ca */ /* 0x001fe400000e0000 */
[----:B-1----:R-:W-:-:S11]  /*00a0*/  R2UR UR6, R2 ;  /* 0x00000000020672ca */ /* 0x002fd600000e0000 */
[----:B------:R-:W-:Y:S02]  /*00b0*/  USHF.R.S32.HI UR5, URZ, 0x1f, UR4 ;  /* 0x0000001f3f057899 */ /* 0x000fe40008011404 */
[----:B------:R-:W-:Y:S02]  /*00c0*/  ISETP.NE.OR P0, PT, RZ, UR4, !P0 ;  /* 0x00000004ff007c0c */ /* 0x000fe4000c705670 */
[----:B------:R-:W-:-:S04]  /*00d0*/  ULEA.HI UR5, UR5, UR4, URZ, 0x2 ;  /* 0x0000000405057291 */ /* 0x000fc8000f8f103f */
[----:B------:R-:W-:-:S04]  /*00e0*/  ULOP3.LUT UR5, UR5, 0xfffffffc, URZ, 0xc0, !UPT ;  /* 0xfffffffc05057892 */ /* 0x000fc8000f8ec03f */
[----:B------:R-:W-:-:S03]  /*00f0*/  UIADD3 UR8, UR4, -UR5, URZ ;  /* 0x8000000504087290 */ /* 0x000fc6000fffe03f */
[----:B------:R-:W-:Y:S09]  /*0100*/  @P0 BRA `(.L_x_1) ;  /* 0x0000000000200947 */ /* 0x000ff20003800000 */
[----:B------:R-:W-:Y:S02]  /*0110*/  ULDC.64 UR4, c[0x0][0x198] ;  /* 0x0000660000047ab9 */ /* 0x000fe40000000a00 */
[----:B------:R-:W-:Y:S02]  /*0120*/  UIADD3 UR10, UP0, UR4, 0xf0, URZ ;  /* 0x000000f0040a7890 */ /* 0x000fe4000ff1e03f */
[----:B------:R-:W-:Y:S02]  /*0130*/  UIADD3 UR4, UP1, UR4, 0x1f0, URZ ;  /* 0x000001f004047890 */ /* 0x000fe4000ff3e03f */
[----:B------:R-:W-:Y:S02]  /*0140*/  UIADD3.X UR11, URZ, UR5, URZ, UP0, !UPT ;  /* 0x000000053f0b7290 */ /* 0x000fe400087fe43f */
[----:B------:R-:W-:-:S07]  /*0150*/  UIADD3.X UR5, URZ, UR5, URZ, UP1, !UPT ;  /* 0x000000053f057290 */ /* 0x000fce0008ffe43f */
[----:B------:R0:W-:Y:S02]  /*0160*/  UTMACCTL.PF [UR10] ;  /* 0x000000000a0079b9 */ /* 0x0001e40008040000 */
[----:B------:R0:W-:Y:S02]  /*0170*/  UTMACCTL.PF [UR4] ;  /* 0x00000000040079b9 */ /* 0x0001e40008040000 */
[----:B0-----:R-:W-:Y:S01]  /*0180*/  NOP ;  /* 0x0000000000007918 */ /* 0x001fe20000000000 */
.L_x_1:
[----:B------:R-:W-:Y:S05]  /*0190*/  BSYNC B0 ;  /* 0x0000000000007941 */ /* 0x000fea0003800000 */
.L_x_0:
[----:B------:R-:W0:Y:S01]  /*01a0*/  SHFL.IDX PT, R3, R0, RZ, 0x1f ;  /* 0x00001fff00037589 */ /* 0x000e2200000e0000 */
[----:B------:R-:W-:Y:S01]  /*01b0*/  UISETP.NE.AND UP0, UPT, UR8, 0x3, UPT ;  /* 0x000000030800788c */ /* 0x000fe2000bf05270 */
[----:B------:R-:W-:Y:S01]  /*01c0*/  ISETP.NE.AND P1, PT, RZ, UR6, PT ;  /* 0x00000006ff007c0c */ /* 0x000fe2000bf25270 */
[----:B------:R-:W-:Y:S02]  /*01d0*/  UIADD3 UR10, UR6, -0x1, URZ ;  /* 0xffffffff060a7890 */ /* 0x000fe4000fffe03f */
[----:B------:R-:W-:Y:S02]  /*01e0*/  UISETP.EQ.OR UP0, UPT, UR8, URZ, !UP0 ;  /* 0x0000003f0800728c */ /* 0x000fe4000c702670 */
[----:B------:R-:W-:Y:S02]  /*01f0*/  UISETP.GE.U32.AND UP1, UPT, UR10, 0x2, UPT ;  /* 0x000000020a00788c */ /* 0x000fe4000bf26070 */
[----:B------:R-:W-:-:S04]  /*0200*/  UISETP.EQ.AND UP0, UPT, UR6, URZ, UP0 ;  /* 0x0000003f0600728c */ /* 0x000fc80008702270 */
[----:B------:R-:W-:-:S04]  /*0210*/  USEL UR13, URZ, 0x1, !UP0 ;  /* 0x000000013f0d7887 */ /* 0x000fc8000c000000 */
[----:B------:R-:W-:Y:S01]  /*0220*/  USEL UR13, UR13, 0x2, UP1 ;  /* 0x000000020d0d7887 */ /* 0x000fe20008800000 */
[----:B0-----:R-:W-:-:S13]  /*0230*/  ISETP.NE.AND P0, PT, R3, RZ, PT ;  /* 0x000000ff0300720c */ /* 0x001fda0003f05270 */
[----:B------:R-:W-:Y:S05]  /*0240*/  @P0 BRA `(.L_x_2) ;  /* 0x0000000000580947 */ /* 0x000fea0003800000 */
[----:B------:R-:W0:Y:S01]  /*0250*/  S2UR UR9, SR_CgaCtaId ;  /* 0x00000000000979c3 */ /* 0x000e220000008800 */
[----:B------:R-:W-:Y:S01]  /*0260*/  UMOV UR4, 0x400 ;  /* 0x0000040000047882 */ /* 0x000fe20000000000 */
[----:B------:R-:W-:Y:S01]  /*0270*/  UMOV UR5, 0x1 ;  /* 0x0000000100057882 */ /* 0x000fe20000000000 */
[----:B------:R-:W-:Y:S01]  /*0280*/  UMOV UR6, 0x6 ;  /* 0x0000000600067882 */ /* 0x000fe20000000000 */
[----:B------:R-:W-:Y:S01]  /*0290*/  ELECT P0, URZ, PT ;  /* 0x00000000003f782f */ /* 0x000fe20003800000 */
[----:B------:R-:W-:-:S04]  /*02a0*/  UIADD3 UR6, -UR6, 0x100000, URZ ;  /* 0x0010000006067890 */ /* 0x000fc8000fffe13f */
[----:B------:R-:W-:Y:S02]  /*02b0*/  USHF.L.U32 UR7, UR6, 0xb, URZ ;  /* 0x0000000b06077899 */ /* 0x000fe4000800063f */
[----:B------:R-:W-:Y:S02]  /*02c0*/  USHF.L.U32 UR6, UR6, 0x1, URZ ;  /* 0x0000000106067899 */ /* 0x000fe4000800063f */
[----:B0-----:R-:W-:Y:S02]  /*02d0*/  ULEA UR9, UR9, UR4, 0x18 ;  /* 0x0000000409097291 */ /* 0x001fe4000f8ec03f */
[----:B------:R-:W-:-:S04]  /*02e0*/  UIADD3 UR4, -UR5, 0x100000, URZ ;  /* 0x0010000005047890 */ /* 0x000fc8000fffe13f */
[----:B------:R-:W-:Y:S02]  /*02f0*/  USHF.L.U32 UR5, UR4, 0xb, URZ ;  /* 0x0000000b04057899 */ /* 0x000fe4000800063f */
[----:B------:R-:W-:Y:S01]  /*0300*/  USHF.L.U32 UR4, UR4, 0x1, URZ ;  /* 0x0000000104047899 */ /* 0x000fe2000800063f */
[----:B------:R-:W0:Y:S11]  /*0310*/  FENCE.VIEW.ASYNC.S ;  /* 0x00000000000073c6 */ /* 0x000e360000000000 */
[----:B0-----:R0:W1:Y:S01]  /*0320*/  SYNCS.EXCH.64 URZ, [UR9], UR4 ;  /* 0x00000004093f75b2 */ /* 0x0010620008000100 */
[----:B------:R0:W2:Y:S01]  /*0330*/  SYNCS.EXCH.64 URZ, [UR9+0x20], UR6 ;  /* 0x00002006093f75b2 */ /* 0x0000a20008000100 */
[----:B------:R0:W3:Y:S01]  /*0340*/  SYNCS.EXCH.64 URZ, [UR9+0x8], UR4 ;  /* 0x00000804093f75b2 */ /* 0x0000e20008000100 */
[----:B------:R0:W4:Y:S01]  /*0350*/  SYNCS.EXCH.64 URZ, [UR9+0x28], UR6 ;  /* 0x00002806093f75b2 */ /* 0x0001220008000100 */
[----:B------:R0:W0:Y:S01]  /*0360*/  SYNCS.EXCH.64 URZ, [UR9+0x10], UR4 ;  /* 0x00001004093f75b2 */ /* 0x0000220008000100 */
[----:B------:R0:W0:Y:S01]  /*0370*/  SYNCS.EXCH.64 URZ, [UR9+0x30], UR6 ;  /* 0x00003006093f75b2 */ /* 0x0000220008000100 */
[----:B------:R0:W0:Y:S01]  /*0380*/  SYNCS.EXCH.64 URZ, [UR9+0x18], UR4 ;  /* 0x00001804093f75b2 */ /* 0x0000220008000100 */
[----:B------:R0:W0:Y:S01]  /*0390*/  SYNCS.EXCH.64 URZ, [UR9+0x38], UR6 ;  /* 0x00003806093f75b2 */ /* 0x0000220008000100 */
[----:B------:R-:W-:Y:S01]  /*03a0*/  NOP ;  /* 0x0000000000007918 */ /* 0x000fe20000000000 */
.L_x_2:
[----:B------:R-:W-:Y:S01]  /*03b0*/  SHF.R.S32.HI R2, RZ, 0x1f, R4 ;  /* 0x0000001fff027819 */ /* 0x000fe20000011404 */
[----:B------:R-:W5:Y:S01]  /*03c0*/  SHFL.IDX PT, R0, R0, RZ, 0x1f ;  /* 0x00001fff00007589 */ /* 0x000f6200000e0000 */
[----:B0-----:R-:W0:Y:S01]  /*03d0*/  S2UR UR9, SR_CTAID.X ;  /* 0x00000000000979c3 */ /* 0x001e220000002500 */
[----:B------:R-:W-:Y:S02]  /*03e0*/  ELECT P0, URZ, PT ;  /* 0x00000000003f782f */ /* 0x000fe40003800000 */
[----:B------:R-:W-:Y:S01]  /*03f0*/  LEA.HI R2, R2, R4, RZ, 0x7 ;  /* 0x0000000402027211 */ /* 0x000fe200078f38ff */
[----:B------:R-:W-:Y:S01]  /*0400*/  ULDC UR4, c[0x0][0x150] ;  /* 0x0000540000047ab9 */ /* 0x000fe20000000800 */
[----:B------:R-:W-:Y:S01]  /*0410*/  SHF.R.S32.HI R6, RZ, 0x1f, R3 ;  /* 0x0000001fff067819 */ /* 0x000fe20000011403 */
[----:B------:R-:W-:Y:S01]  /*0420*/  NOP ;  /* 0x0000000000007918 */ /* 0x000fe20000000000 */
[----:B------:R-:W-:Y:S01]  /*0430*/  LOP3.LUT R2, R2, 0xffffff80, RZ, 0xc0, !PT ;  /* 0xffffff8002027812 */ /* 0x000fe200078ec0ff */
[----:B------:R-:W-:Y:S01]  /*0440*/  NOP ;  /* 0x0000000000007918 */ /* 0x000fe20000000000 */
[----:B------:R-:W-:Y:S01]  /*0450*/  LEA.HI R6, R6, R3, RZ, 0x2 ;  /* 0x0000000306067211 */ /* 0x000fe200078f10ff */
[----:B------:R-:W1:Y:S02]  /*0460*/  LDC R8, c[0x0][0x144] ;  /* 0x00005100ff087b82 */ /* 0x000e640000000800 */
[----:B------:R-:W-:Y:S01]  /*0470*/  IMAD.IADD R4, R4, 0x1, -R2 ;  /* 0x0000000104047824 */ /* 0x000fe200078e0a02 */
[----:B------:R-:W-:Y:S01]  /*0480*/  LOP3.LUT R6, R6, 0x3ffffffc, RZ, 0xc0, !PT ;  /* 0x3ffffffc06067812 */ /* 0x000fe200078ec0ff */
[----:B------:R-:W2:Y:S03]  /*0490*/  S2R R2, SR_CTAID.Y ;  /* 0x0000000000027919 */ /* 0x000ea60000002600 */
[----:B------:R-:W-:Y:S01]  /*04a0*/  SHF.R.S32.HI R5, RZ, 0x1f, R4 ;  /* 0x0000001fff057819 */ /* 0x000fe20000011404 */
[----:B------:R-:W-:Y:S01]  /*04b0*/  IMAD.IADD R6, R3, 0x1, -R6 ;  /* 0x0000000103067824 */ /* 0x000fe200078e0a06 */
[----:B------:R-:W3:Y:S02]  /*04c0*/  LDC R13, c[0x0][0x148] ;  /* 0x00005200ff0d7b82 */ /* 0x000ee40000000800 */
[----:B------:R-:W-:-:S02]  /*04d0*/  LEA.HI R5, R5, R4, RZ, 0x3 ;  /* 0x0000000405057211 */ /* 0x000fc400078f18ff */
[----:B-----5:R-:W-:Y:S02]  /*04e0*/  ISETP.NE.OR P0, PT, R0, RZ, !P0 ;  /* 0x000000ff0000720c */ /* 0x020fe40004705670 */
[--C-:B------:R-:W-:Y:S02]  /*04f0*/  SHF.R.S32.HI R0, RZ, 0x3, R5.reuse ;  /* 0x00000003ff007819 */ /* 0x100fe40000011405 */
[----:B------:R-:W-:Y:S02]  /*0500*/  SHF.R.S32.HI R5, RZ, 0x1f, R5 ;  /* 0x0000001fff057819 */ /* 0x000fe40000011405 */
[----:B0-----:R-:W-:Y:S02]  /*0510*/  I2FP.F32.U32 R7, UR9 ;  /* 0x0000000900077c45 */ /* 0x001fe40008201000 */
[----:B------:R-:W-:-:S03]  /*0520*/  LEA.HI R5, R5, R0, RZ, 0x2 ;  /* 0x0000000005057211 */ /* 0x000fc600078f10ff */
[----:B------:R-:W-:Y:S01]  /*0530*/  FMUL R7, R7, UR4 ;  /* 0x0000000407077c20 */ /* 0x000fe20008400000 */
[----:B------:R-:W-:Y:S01]  /*0540*/  LOP3.LUT R5, R5, 0xfffffffc, RZ, 0xc0, !PT ;  /* 0xfffffffc05057812 */ /* 0x000fe200078ec0ff */
[----:B------:R-:W-:Y:S01]  /*0550*/  VOTEU.ALL UP0, P0 ;  /* 0x00000000003f7886 */ /* 0x000fe20000000000 */
[----:B------:R-:W-:Y:S01]  /*0560*/  ULDC UR4, c[0x0][0x154] ;  /* 0x0000550000047ab9 */ /* 0x000fe20000000800 */
[----:B------:R-:W-:Y:S02]  /*0570*/  VOTEU.ALL UP1, P0 ;  /* 0x00000000003f7886 */ /* 0x000fe40000020000 */
[----:B------:R-:W0:Y:S01]  /*0580*/  F2I.U32.TRUNC.NTZ R7, R7 ;  /* 0x0000000700077305 */ /* 0x000e22000020f000 */
[----:B------:R-:W-:Y:S01]  /*0590*/  IMAD.IADD R5, R0, 0x1, -R5 ;  /* 0x0000000100057824 */ /* 0x000fe200078e0a05 */
[----:B------:R-:W5:Y:S01]  /*05a0*/  @!UP0 S2UR UR7, SR_CgaCtaId ;  /* 0x00000000000789c3 */ /* 0x000f620000008800 */
[----:B------:R-:W-:Y:S02]  /*05b0*/  @!UP0 UMOV UR6, 0x400 ;  /* 0x0000040000068882 */ /* 0x000fe40000000000 */
[----:B------:R-:W-:Y:S01]  /*05c0*/  IMAD R5, R6, 0x4, R5 ;  /* 0x0000000406057824 */ /* 0x000fe200078e0205 */
[----:B--2---:R-:W-:-:S04]  /*05d0*/  I2FP.F32.U32 R6, R2 ;  /* 0x0000000200067245 */ /* 0x004fc80000201000 */
[----:B------:R-:W-:Y:S01]  /*05e0*/  LEA.HI R0, R5, R5, RZ, 0x1 ;  /* 0x0000000505007211 */ /* 0x000fe200078f08ff */
[----:B------:R-:W-:Y:S01]  /*05f0*/  FMUL R6, R6, UR4 ;  /* 0x0000000406067c20 */ /* 0x000fe20008400000 */
[----:B------:R-:W-:Y:S02]  /*0600*/  UMOV UR4, 0x20 ;  /* 0x0000002000047882 */ /* 0x000fe40000000000 */
[----:B------:R-:W-:Y:S01]  /*0610*/  LOP3.LUT R0, R0, 0xfffffffe, RZ, 0xc0, !PT ;  /* 0xfffffffe00007812 */ /* 0x000fe200078ec0ff */
[----:B0-----:R-:W-:Y:S01]  /*0620*/  IMAD.MOV R11, RZ, RZ, -R7 ;  /* 0x000000ffff0b7224 */ /* 0x001fe200078e0a07 */
[----:B------:R-:W-:-:S04]  /*0630*/  @!UP0 UIADD3 UR4, -UR4, 0x100000, URZ ;  /* 0x0010000004048890 */ /* 0x000fc8000fffe13f */
[----:B------:R-:W-:Y:S02]  /*0640*/  @!UP0 USHF.L.U32 UR5, UR4, 0xb, URZ ;  /* 0x0000000b04058899 */ /* 0x000fe4000800063f */
[----:B------:R-:W-:Y:S01]  /*0650*/  @!UP0 USHF.L.U32 UR4, UR4, 0x1, URZ ;  /* 0x0000000104048899 */ /* 0x000fe2000800063f */
[----:B------:R-:W0:Y:S01]  /*0660*/  F2I.U32.TRUNC.NTZ R6, R6 ;  /* 0x0000000600067305 */ /* 0x000e22000020f000 */
[----:B------:R-:W2:Y:S01]  /*0670*/  LDC R7, c[0x0][0x140] ;  /* 0x00005000ff077b82 */ /* 0x000ea20000000800 */
[----:B-1----:R-:W-:Y:S02]  /*0680*/  IMAD R11, R8, R11, UR9 ;  /* 0x00000009080b7e24 */ /* 0x002fe4000f8e020b */
[----:B------:R-:W-:-:S05]  /*0690*/  IMAD.IADD R0, R5, 0x1, -R0 ;  /* 0x0000000105007824 */ /* 0x000fca00078e0a00 */
[----:B------:R-:W-:Y:S01]  /*06a0*/  ISETP.NE.AND P2, PT, R0, R11, PT ;  /* 0x0000000b0000720c */ /* 0x000fe20003f45270 */
[C---:B------:R-:W-:Y:S01]  /*06b0*/  IMAD.SHL.U32 R0, R5.reuse, 0x4, RZ ;  /* 0x0000000405007824 */ /* 0x040fe200078e00ff */
[----:B-----5:R-:W-:Y:S01]  /*06c0*/  @!UP0 ULEA UR6, UR7, UR6, 0x18 ;  /* 0x0000000607068291 */ /* 0x020fe2000f8ec03f */
[----:B------:R-:W-:Y:S01]  /*06d0*/  VOTEU.ALL UP0, P0 ;  /* 0x00000000003f7886 */ /* 0x000fe20000000000 */
[----:B------:R-:W-:Y:S01]  /*06e0*/  LOP3.LUT P0, RZ, R4, 0x7, RZ, 0xc0, !PT ;  /* 0x0000000704ff7812 */ /* 0x000fe2000780c0ff */
[----:B0-----:R-:W-:Y:S01]  /*06f0*/  IMAD.MOV R12, RZ, RZ, -R6 ;  /* 0x000000ffff0c7224 */ /* 0x001fe200078e0a06 */
[----:B------:R-:W-:-:S03]  /*0700*/  LOP3.LUT R9, R5, 0xc, R0, 0x78, !PT ;  /* 0x0000000c05097812 */ /* 0x000fc600078e7800 */
[----:B---3--:R-:W-:Y:S01]  /*0710*/  IMAD R5, R13, R12, R2 ;  /* 0x0000000c0d057224 */ /* 0x008fe200078e0202 */
[C---:B------:R-:W-:Y:S01]  /*0720*/  ISETP.LT.U32.AND P0, PT, R9.reuse, 0x4, !P0 ;  /* 0x000000040900780c */ /* 0x040fe20004701070 */
[----:B------:R0:W-:Y:S02]  /*0730*/  STL [R1+0x458], R9 ;  /* 0x0004580901007387 */ /* 0x0001e40000100800 */
[----:B------:R-:W-:Y:S02]  /*0740*/  @P2 LEA.HI R0, R9, R9, RZ, 0x1 ;  /* 0x0000000909002211 */ /* 0x000fe400078f08ff */
[----:B------:R-:W1:Y:S02]  /*0750*/  FENCE.VIEW.ASYNC.S ;  /* 0x00000000000073c6 */ /* 0x000e640000000000 */
[----:B-1----:R0:W1:Y:S01]  /*0760*/  @!UP0 SYNCS.EXCH.64 URZ, [UR6+0x50], UR4 ;  /* 0x00005004063f85b2 */ /* 0x0020620008000100 */
[----:B--2---:R-:W-:Y:S02]  /*0770*/  ISETP.EQ.U32.AND P5, PT, R7, 0x1, PT ;  /* 0x000000010700780c */ /* 0x004fe40003fa2070 */
[----:B------:R-:W-:-:S04]  /*0780*/  @P2 SHF.R.S32.HI R0, RZ, 0x1, R0 ;  /* 0x00000001ff002819 */ /* 0x000fc80000011400 */
[----:B------:R-:W-:Y:S01]  /*0790*/  @P2 ISETP.NE.AND P3, PT, R0, R5, PT ;  /* 0x000000050000220c */ /* 0x000fe20003f65270 */
[----:B------:R-:W-:Y:S01]  /*07a0*/  IMAD.MOV.U32 R0, RZ, RZ, 0x1 ;  /* 0x00000001ff007424 */ /* 0x000fe200078e00ff */
[----:B------:R-:W-:Y:S02]  /*07b0*/  SEL R5, RZ, 0x1, !P0 ;  /* 0x00000001ff057807 */ /* 0x000fe40004000000 */
[----:B------:R-:W-:-:S04]  /*07c0*/  @P2 SEL R0, RZ, 0x1, P3 ;  /* 0x00000001ff002807 */ /* 0x000fc80001800000 */
[----:B------:R-:W-:Y:S01]  /*07d0*/  LOP3.LUT R0, R0, R5, RZ, 0xc0, !PT ;  /* 0x0000000500007212 */ /* 0x000fe200078ec0ff */
[----:B------:R0:W2:Y:S01]  /*07e0*/  @!UP1 SYNCS.EXCH.64 URZ, [UR6+0x58], UR4 ;  /* 0x00005804063f95b2 */ /* 0x0000a20008000100 */
[----:B------:R-:W-:-:S03]  /*07f0*/  NOP ;  /* 0x0000000000007918 */ /* 0x000fc60000000000 */
[----:B------:R0:W-:Y:S01]  /*0800*/  STL [R1+0x454], R0 ;  /* 0x0004540001007387 */ /* 0x0001e20000100800 */
[----:B-1----:R-:W-:Y:S05]  /*0810*/  @!P5 BRA `(.L_x_3) ;  /* 0x000000000008d947 */ /* 0x002fea0003800000 */
[----:B--2-4-:R-:W-:Y:S01]  /*0820*/  UCGABAR_ARV ;  /* 0x00000000000079c7 */ /* 0x014fe20008000000 */
[----:B------:R-:W-:Y:S05]  /*0830*/  BRA `(.L_x_4) ;  /* 0x0000000000047947 */ /* 0x000fea0003800000 */
.L_x_3:
[----:B--2-4-:R-:W-:Y:S01]  /*0840*/  NOP ;  /* 0x0000000000007918 */ /* 0x014fe20000000000 */
.L_x_4:
[----:B0-----:R-:W0:Y:S01]  /*0850*/  LDC R0, c[0x0][0x65c] ;  /* 0x00019700ff007b82 */ /* 0x001e220000000800 */
[----:B------:R-:W-:Y:S02]  /*0860*/  IMAD.U32 R4, RZ, RZ, UR9 ;  /* 0x00000009ff047e24 */ /* 0x000fe4000f8e00ff */
[----:B------:R-:W-:Y:S01]  /*0870*/  IMAD.MOV.U32 R5, RZ, RZ, RZ ;  /* 0x000000ffff057224 */ /* 0x000fe200078e00ff */
[----:B0-----:R-:W-:-:S13]  /*0880*/  ISETP.NE.AND P4, PT, R0, 0x1, PT ;  /* 0x000000010000780c */ /* 0x001fda0003f85270 */
[----:B------:R-:W0:Y:S01]  /*0890*/  @P4 LDC R7, c[0x0][0x10] ;  /* 0x00000400ff074b82 */ /* 0x000e220000000800 */
[----:B------:R-:W-:Y:S02]  /*08a0*/  @P4 IMAD.MOV.U32 R3, RZ, RZ, RZ ;  /* 0x000000ffff034224 */ /* 0x000fe400078e00ff */
[----:B------:R-:W-:-:S05]  /*08b0*/  @P4 IMAD.MOV.U32 R15, RZ, RZ, RZ ;  /* 0x000000ffff0f4224 */ /* 0x000fca00078e00ff */
[----:B------:R-:W1:Y:S01]  /*08c0*/  @!P4 LDC R9, c[0x0][0xc] ;  /* 0x00000300ff09cb82 */ /* 0x000e620000000800 */
[----:B0-----:R-:W-:-:S04]  /*08d0*/  @P4 IMAD.WIDE.U32 R6, R7, UR9, R2 ;  /* 0x0000000907064c25 */ /* 0x001fc8000f8e0002 */
[----:B------:R-:W-:Y:S02]  /*08e0*/  @P4 IMAD.MOV.U32 R8, RZ, RZ, R6 ;  /* 0x000000ffff084224 */ /* 0x000fe400078e0006 */
[----:B------:R-:W-:Y:S02]  /*08f0*/  @P4 IMAD.IADD R16, R7, 0x1, R15 ;  /* 0x0000000107104824 */ /* 0x000fe400078e020f */
[----:B-1----:R-:W-:-:S04]  /*0900*/  @!P4 IMAD.WIDE.U32 R4, R2, R9, R4 ;  /* 0x000000090204c225 */ /* 0x002fc800078e0004 */
[----:B------:R-:W-:Y:S02]  /*0910*/  @!P4 IMAD.MOV.U32 R8, RZ, RZ, R4 ;  /* 0x000000ffff08c224 */ /* 0x000fe400078e0004 */
[----:B------:R-:W-:-:S03]  /*0920*/  @!P4 IMAD.MOV.U32 R16, RZ, RZ, R5 ;  /* 0x000000ffff10c224 */ /* 0x000fc600078e0005 */
[----:B------:R0:W-:Y:S04]  /*0930*/  STL [R1+0x460], R8 ;  /* 0x0004600801007387 */ /* 0x0001e80000100800 */
[----:B------:R0:W-:Y:S01]  /*0940*/  STL [R1+0x45c], R16 ;  /* 0x00045c1001007387 */ /* 0x0001e20000100800 */
[----:B------:R-:W-:Y:S05]  /*0950*/  @!P5 BRA `(.L_x_5) ;  /* 0x00000000000cd947 */ /* 0x000fea0003800000 */
[----:B------:R-:W-:Y:S01]  /*0960*/  UCGABAR_WAIT ;  /* 0x0000000000007dc7 */ /* 0x000fe20008000000 */
[----:B------:R-:W-:Y:S01]  /*0970*/  CCTL.IVALL ;  /* 0x00000000ff00798f */ /* 0x000fe20002000000 */
[----:B------:R-:W-:Y:S05]  /*0980*/  BRA `(.L_x_6) ;  /* 0x0000000000047947 */ /* 0x000fea0003800000 */
.L_x_5:
[----:B------:R-:W-:Y:S06]  /*0990*/  BAR.SYNC.DEFER_BLOCKING 0x0 ;  /* 0x0000000000007b1d */ /* 0x000fec0000010000 */
.L_x_6:
[----:B------:R-:W-:Y:S05]  /*09a0*/  @!P1 BRA `(.L_x_7) ;  /* 0x0000023000ec9947 */ /* 0x000fea0003800000 */
[----:B------:R-:W-:-:S06]  /*09b0*/  UISETP.GT.U32.AND UP0, UPT, UR10, 0x1, UPT ;  /* 0x000000010a00788c */ /* 0x000fcc000bf04070 */
[----:B------:R-:W-:-:S13]  /*09c0*/  PLOP3.LUT P0, PT, PT, PT, UP0, 0x80, 0x0 ;  /* 0x000000000000781c */ /* 0x000fda0003f0f008 */
[----:B------:R-:W-:Y:S05]  /*09d0*/  @P0 EXIT ;  /* 0x000000000000094d */ /* 0x000fea0003800000 */
[----:B------:R-:W-:Y:S01]  /*09e0*/  IMAD.MOV.U32 R5, RZ, RZ, -0x1 ;  /* 0xffffffffff057424 */ /* 0x000fe200078e00ff */
[----:B------:R-:W-:Y:S01]  /*09f0*/  ULDC.64 UR4, c[0x0][0x650] ;  /* 0x0001940000047ab9 */ /* 0x000fe20000000a00 */
[----:B------:R-:W-:Y:S01]  /*0a00*/  IMAD.MOV.U32 R4, RZ, RZ, -0x1 ;  /* 0xffffffffff047424 */ /* 0x000fe200078e00ff */
[----:B------:R-:W-:Y:S01]  /*0a10*/  ISETP.GE.U32.AND P0, PT, R8, UR4, PT ;  /* 0x0000000408007c0c */ /* 0x000fe2000bf06070 */
[----:B------:R-:W-:Y:S01]  /*0a20*/  UMOV UR10, 0xffffffff ;  /* 0xffffffff000a7882 */ /* 0x000fe20000000000 */
[----:B------:R1:W-:Y:S01]  /*0a30*/  STL [R1+0x468], R5 ;  /* 0x0004680501007387 */ /* 0x0003e20000100800 */
[----:B------:R-:W-:Y:S02]  /*0a40*/  PRMT R0, RZ, 0x7610, R0 ;  /* 0x00007610ff007816 */ /* 0x000fe40000000000 */
[----:B------:R-:W-:Y:S01]  /*0a50*/  ISETP.GE.U32.AND.EX P0, PT, R16, UR5, PT, P0 ;  /* 0x0000000510007c0c */ /* 0x000fe2000bf06100 */
[----:B------:R1:W-:-:S12]  /*0a60*/  STL [R1+0x464], R4 ;  /* 0x0004640401007387 */ /* 0x0003d80000100800 */
[----:B-1----:R-:W-:Y:S05]  /*0a70*/  @P0 BRA `(.L_x_8) ;  /* 0x00000004003c0947 */ /* 0x002fea0003800000 */
[----:B------:R-:W-:Y:S01]  /*0a80*/  ULDC.64 UR14, c[0x0][0x628] ;  /* 0x00018a00000e7ab9 */ /* 0x000fe20000000a00 */
[----:B------:R-:W1:Y:S01]  /*0a90*/  LDC.64 R6, c[0x0][0x620] ;  /* 0x00018800ff067b82 */ /* 0x000e620000000a00 */
[----:B------:R-:W-:Y:S01]  /*0aa0*/  ISETP.NE.U32.AND P0, PT, RZ, UR14, PT ;  /* 0x0000000eff007c0c */ /* 0x000fe2000bf05070 */
[----:B------:R-:W-:Y:S01]  /*0ab0*/  ULDC UR11, c[0x0][0x630] ;  /* 0x00018c00000b7ab9 */ /* 0x000fe20000000800 */
[----:B------:R-:W-:Y:S02]  /*0ac0*/  R2UR UR4, R8 ;  /* 0x00000000080472ca */ /* 0x000fe400000e0000 */
[----:B------:R-:W-:Y:S02]  /*0ad0*/  ISETP.NE.AND.EX P0, PT, RZ, UR15, PT, P0 ;  /* 0x0000000fff007c0c */ /* 0x000fe4000bf05300 */
[----:B------:R-:W-:-:S11]  /*0ae0*/  R2UR UR5, R16 ;  /* 0x00000000100572ca */ /* 0x000fd600000e0000 */
[----:B------:R-:W-:Y:S05]  /*0af0*/  @!P0 BRA `(.L_x_9) ;  /* 0x0000000000308947 */ /* 0x000fea0003800000 */
[----:B------:R-:W-:Y:S01]  /*0b00*/  R2UR UR4, R8 ;  /* 0x00000000080472ca */ /* 0x000fe200000e0000 */
[----:B------:R-:W-:Y:S01]  /*0b10*/  ULDC UR8, c[0x0][0x634] ;  /* 0x00018d0000087ab9 */ /* 0x000fe20000000800 */
[----:B------:R-:W-:-:S11]  /*0b20*/  R2UR UR10, R16 ;  /* 0x00000000100a72ca */ /* 0x000fd600000e0000 */
[----:B------:R-:W-:-:S04]  /*0b30*/  UIADD3 UR8, UP0, UR4, UR8, URZ ;  /* 0x0000000804087290 */ /* 0x000fc8000ff1e03f */
[----:B------:R-:W-:-:S04]  /*0b40*/  UIADD3.X UR10, URZ, UR10, URZ, UP0, !UPT ;  /* 0x0000000a3f0a7290 */ /* 0x000fc800087fe43f */
[----:B------:R-:W-:-:S04]  /*0b50*/  UIMAD.WIDE.U32 UR4, UR10, UR14, URZ ;  /* 0x0000000e0a0472a5 */ /* 0x000fc8000f8e003f */
[----:B------:R-:W-:Y:S02]  /*0b60*/  UIMAD.WIDE.U32 UR6, UP0, UR8, UR15, UR4 ;  /* 0x0000000f080672a5 */ /* 0x000fe4000f800004 */
[----:B------:R-:W-:Y:S02]  /*0b70*/  UIMAD.WIDE.U32 UR4, UR8, UR14, URZ ;  /* 0x0000000e080472a5 */ /* 0x000fe4000f8e003f */
[----:B------:R-:W-:Y:S02]  /*0b80*/  UIADD3.X UR9, URZ, URZ, URZ, UP0, !UPT ;  /* 0x0000003f3f097290 */ /* 0x000fe400087fe43f */
[----:B------:R-:W-:Y:S01]  /*0b90*/  UIADD3 URZ, UP0, UR5, UR6, URZ ;  /* 0x00000006053f7290 */ /* 0x000fe2000ff1e03f */
[----:B------:R-:W-:-:S03]  /*0ba0*/  UMOV UR8, UR7 ;  /* 0x0000000700087c82 */ /* 0x000fc60008000000 */
[----:B------:R-:W-:-:S12]  /*0bb0*/  UIMAD.WIDE.U32.X UR4, UR10, UR15, UR8, UP0 ;  /* 0x0000000f0a0472a5 */ /* 0x000fd800080e0408 */
.L_x_9:
[----:B------:R-:W-:Y:S01]  /*0bc0*/  USHF.R.U64 UR10, UR4, UR11, UR5 ;  /* 0x0000000b040a7299 */ /* 0x000fe20008001205 */
[----:B------:R-:W2:Y:S01]  /*0bd0*/  LDC.64 R20, c[0x0][0x640] ;  /* 0x00019000ff147b82 */ /* 0x000ea20000000a00 */
[----:B------:R-:W-:Y:S01]  /*0be0*/  USHF.R.U32.HI UR4, URZ, UR11, UR5 ;  /* 0x0000000b3f047299 */ /* 0x000fe20008011605 */
[----:B------:R-:W-:Y:S02]  /*0bf0*/  IMAD.MOV.U32 R4, RZ, RZ, R8 ;  /* 0x000000ffff047224 */ /* 0x000fe400078e0008 */
[----:B------:R-:W-:Y:S01]  /*0c00*/  IMAD R12, R13, R12, R2 ;  /* 0x0000000c0d0c7224 */ /* 0x000fe200078e0202 */
[----:B------:R-:W-:Y:S01]  /*0c10*/  IADD3 R3, P0, RZ, -UR10, RZ ;  /* 0x8000000aff037c10 */ /* 0x000fe2000ff1e0ff */
[----:B------:R-:W-:Y:S02]  /*0c20*/  IMAD.MOV.U32 R13, RZ, RZ, 0x1 ;  /* 0x00000001ff0d7424 */ /* 0x000fe400078e00ff */
[----:B------:R-:W3:Y:S02]  /*0c30*/  LDC R10, c[0x0][0x618] ;  /* 0x00018600ff0a7b82 */ /* 0x000ee40000000800 */
[----:B------:R-:W-:-:S04]  /*0c40*/  IMAD.X R5, RZ, RZ, ~UR4, P0 ;  /* 0x80000004ff057e24 */ /* 0x000fc800080e06ff */
[-C--:B-1----:R-:W-:Y:S02]  /*0c50*/  IMAD R0, R5, R6.reuse, RZ ;  /* 0x0000000605007224 */ /* 0x082fe400078e02ff */
[----:B------:R-:W1:Y:S01]  /*0c60*/  LDC R14, c[0x0][0x608] ;  /* 0x00018200ff0e7b82 */ /* 0x000e620000000800 */
[----:B------:R-:W-:Y:S02]  /*0c70*/  IMAD.MOV.U32 R5, RZ, RZ, R16 ;  /* 0x000000ffff057224 */ /* 0x000fe400078e0010 */
[----:B------:R-:W-:-:S05]  /*0c80*/  IMAD.WIDE.U32 R4, R3, R6, R4 ;  /* 0x0000000603047225 */ /* 0x000fca00078e0004 */
[----:B------:R-:W4:Y:S01]  /*0c90*/  LDC R18, c[0x0][0x658] ;  /* 0x00019600ff127b82 */ /* 0x000f220000000800 */
[----:B------:R-:W-:Y:S01]  /*0ca0*/  IMAD R3, R3, R7, R0 ;  /* 0x0000000703037224 */ /* 0x000fe200078e0200 */
[----:B--2---:R-:W-:-:S03]  /*0cb0*/  ISETP.NE.U32.AND P0, PT, R20, RZ, PT ;  /* 0x000000ff1400720c */ /* 0x004fc60003f05070 */
[----:B------:R-:W-:Y:S01]  /*0cc0*/  IMAD.IADD R3, R5, 0x1, R3 ;  /* 0x0000000105037824 */ /* 0x000fe200078e0203 */
[----:B------:R-:W-:Y:S01]  /*0cd0*/  ISETP.NE.AND.EX P0, PT, R21, RZ, PT, P0 ;  /* 0x000000ff1500720c */ /* 0x000fe20003f05300 */
[----:B------:R-:W-:Y:S01]  /*0ce0*/  IMAD.MOV.U32 R5, RZ, RZ, -0x1 ;  /* 0xffffffffff057424 */ /* 0x000fe200078e00ff */
[----:B0-----:R-:W0:Y:S02]  /*0cf0*/  LDC R16, c[0x0][0x600] ;  /* 0x00018000ff107b82 */ /* 0x001e240000000800 */
[-CC-:B---3--:R-:W-:Y:S02]  /*0d00*/  SHF.R.U64 R8, R4, R10.reuse, R3.reuse ;  /* 0x0000000a04087219 */ /* 0x188fe40000001203 */
[----:B------:R-:W-:-:S04]  /*0d10*/  SHF.R.U32.HI R3, RZ, R10, R3 ;  /* 0x0000000aff037219 */ /* 0x000fc80000011603 */
[----:B------:R-:W2:Y:S01]  /*0d20*/  LDC R15, c[0x0][0x648] ;  /* 0x00019200ff0f7b82 */ /* 0x000ea20000000800 */
[-CC-:B-1----:R-:W-:Y:S02]  /*0d30*/  SHF.R.U64 R23, R8, R14.reuse, R3.reuse ;  /* 0x0000000e08177219 */ /* 0x182fe40000001203 */
[----:B------:R-:W-:-:S05]  /*0d40*/  SHF.R.U32.HI R3, RZ, R14, R3 ;  /* 0x0000000eff037219 */ /* 0x000fca0000011603 */
[----:B------:R-:W1:Y:S01]  /*0d50*/  LDC R17, c[0x0][0x638] ;  /* 0x00018e00ff117b82 */ /* 0x000e620000000800 */
[-CC-:B----4-:R-:W-:Y:S02]  /*0d60*/  SHF.R.U64 R10, R23, R18.reuse, R3.reuse ;  /* 0x00000012170a7219 */ /* 0x190fe40000001203 */
[-C--:B------:R-:W-:Y:S02]  /*0d70*/  SHF.L.U32 R0, R5, R18.reuse, RZ ;  /* 0x0000001205007219 */ /* 0x080fe400000006ff */
[----:B------:R-:W-:Y:S01]  /*0d80*/  SHF.R.U32.HI R3, RZ, R18, R3 ;  /* 0x00000012ff037219 */ /* 0x000fe20000011603 */
[----:B------:R-:W-:Y:S01]  /*0d90*/  IMAD.MOV.U32 R2, RZ, RZ, R10 ;  /* 0x000000ffff027224 */ /* 0x000fe200078e000a */
[----:B------:R-:W-:Y:S01]  /*0da0*/  LOP3.LUT R0, RZ, R0, RZ, 0x33, !PT ;  /* 0x00000000ff007212 */ /* 0x000fe200078e33ff */
[----:B------:R-:W3:Y:S01]  /*0db0*/  LDC R19, c[0x0][0x610] ;  /* 0x00018400ff137b82 */ /* 0x000ee20000000800 */
[----:B------:R-:W-:Y:S05]  /*0dc0*/  @!P0 BRA `(.L_x_10) ;  /* 0x0000000000288947 */ /* 0x000fea0003800000 */
[----:B------:R-:W4:Y:S02]  /*0dd0*/  LDC R7, c[0x0][0x64c] ;  /* 0x00019300ff077b82 */ /* 0x000f240000000800 */
[----:B----4-:R-:W-:-:S05]  /*0de0*/  IADD3 R7, P0, R10, R7, RZ ;  /* 0x000000070a077210 */ /* 0x010fca0007f1e0ff */
[----:B------:R-:W-:-:S04]  /*0df0*/  IMAD.X R9, RZ, RZ, R3, P0 ;  /* 0x000000ffff097224 */ /* 0x000fc800000e0603 */
[----:B------:R-:W-:-:S04]  /*0e00*/  IMAD.WIDE.U32 R2, R9, R20, RZ ;  /* 0x0000001409027225 */ /* 0x000fc800078e00ff */
[----:B------:R-:W-:-:S04]  /*0e10*/  IMAD.WIDE.U32 R4, P0, R7, R21, R2 ;  /* 0x0000001507047225 */ /* 0x000fc80007800002 */
[----:B------:R-:W-:-:S04]  /*0e20*/  IMAD.WIDE.U32 R2, R7, R20, RZ ;  /* 0x0000001407027225 */ /* 0x000fc800078e00ff */
[----:B------:R-:W-:Y:S01]  /*0e30*/  IMAD.X R7, RZ, RZ, RZ, P0 ;  /* 0x000000ffff077224 */ /* 0x000fe200000e06ff */
[----:B------:R-:W-:Y:S01]  /*0e40*/  IADD3 RZ, P0, R3, R4, RZ ;  /* 0x0000000403ff7210 */ /* 0x000fe20007f1e0ff */
[----:B------:R-:W-:-:S04]  /*0e50*/  IMAD.MOV.U32 R6, RZ, RZ, R5 ;  /* 0x000000ffff067224 */ /* 0x000fc800078e0005 */
[----:B------:R-:W-:-:S08]  /*0e60*/  IMAD.WIDE.U32.X R2, R9, R21, R6, P0 ;  /* 0x0000001509027225 */ /* 0x000fd000000e0406 */
.L_x_10:
[----:B--2---:R-:W-:Y:S01]  /*0e70*/  SHF.R.U64 R4, R2, R15, R3 ;  /* 0x0000000f02047219 */ /* 0x004fe20000001203 */
[----:B0-----:R-:W-:Y:S01]  /*0e80*/  VIADD R5, R16, 0xffffffff ;  /* 0xffffffff10057836 */ /* 0x001fe20000000000 */
[----:B------:R-:W-:Y:S02]  /*0e90*/  SHF.L.U32 R2, R13, R18, RZ ;  /* 0x000000120d027219 */ /* 0x000fe400000006ff */
[----:B------:R-:W-:Y:S01]  /*0ea0*/  LOP3.LUT R3, R23, R0, RZ, 0xc0, !PT ;  /* 0x0000000017037212 */ /* 0x000fe200078ec0ff */
[----:B------:R-:W-:Y:S01]  /*0eb0*/  IMAD.MOV R6, RZ, RZ, -R4 ;  /* 0x000000ffff067224 */ /* 0x000fe200078e0a04 */
[----:B------:R-:W-:Y:S02]  /*0ec0*/  SEL R0, R11, R12, !P4 ;  /* 0x0000000c0b007207 */ /* 0x000fe40006000000 */
[----:B------:R-:W-:Y:S01]  /*0ed0*/  LOP3.LUT R5, R8, R5, RZ, 0xc0, !PT ;  /* 0x0000000508057212 */ /* 0x000fe200078ec0ff */
[----:B------:R-:W-:Y:S02]  /*0ee0*/  IMAD R7, R2, R4, R3 ;  /* 0x0000000402077224 */ /* 0x000fe400078e0203 */
[----:B-1----:R-:W-:-:S02]  /*0ef0*/  IMAD R3, R6, R17, R10 ;  /* 0x0000001106037224 */ /* 0x002fc400078e020a */
[----:B---3--:R-:W-:Y:S02]  /*0f00*/  IMAD R2, R7, R19, R0 ;  /* 0x0000001307027224 */ /* 0x008fe400078e0200 */
[----:B------:R-:W-:Y:S02]  /*0f10*/  IMAD R3, R3, R16, R5 ;  /* 0x0000001003037224 */ /* 0x000fe400078e0205 */
[----:B------:R-:W-:-:S03]  /*0f20*/  IMAD.MOV.U32 R0, RZ, RZ, 0x1 ;  /* 0x00000001ff007424 */ /* 0x000fc600078e00ff */
[----:B------:R-:W-:Y:S02]  /*0f30*/  SEL R4, R3, R2, !P4 ;  /* 0x0000000203047207 */ /* 0x000fe40006000000 */
[----:B------:R-:W-:-:S03]  /*0f40*/  SEL R2, R2, R3, !P4 ;  /* 0x0000000302027207 */ /* 0x000fc60006000000 */
[----:B------:R1:W-:Y:S04]  /*0f50*/  STL [R1+0x464], R4 ;  /* 0x0004640401007387 */ /* 0x0003e80000100800 */
[----:B------:R1:W-:Y:S02]  /*0f60*/  STL [R1+0x468], R2 ;  /* 0x0004680201007387 */ /* 0x0003e40000100800 */
.L_x_8:
[----:B------:R-:W-:-:S08]  /*0f70*/  NOP ;  /* 0x0000000000007918 */ /* 0x000fd00000000000 */
[----:B------:R-:W2:Y:S02]  /*0f80*/  USETMAXREG.TRY_ALLOC.CTAPOOL UP0, 0xf0 ;  /* 0x000000f0000079c8 */ /* 0x000ea40008000600 */
[----:B--2---:R-:W-:-:S13]  /*0f90*/  PLOP3.LUT P0, PT, PT, PT, UP0, 0x80, 0x0 ;  /* 0x000000000000781c */ /* 0x004fda0003f0f008 */
[----:B------:R-:W-:Y:S05]  /*0fa0*/  @!P0 BRA `(.L_x_8) ;  /* 0xfffffffc00f08947 */ /* 0x000fea000383ffff */
[----:B------:R-:W-:Y:S01]  /*0fb0*/  ULDC.64 UR4, c[0x0][0x598] ;  /* 0x0001660000047ab9 */ /* 0x000fe20000000a00 */
[----:B------:R-:W-:Y:S01]  /*0fc0*/  ULDC.64 UR14, c[0x0][0x208] ;  /* 0x00008200000e7ab9 */ /* 0x000fe20000000a00 */
[----:B------:R-:W-:-:S04]  /*0fd0*/  ISETP.NE.U32.AND P0, PT, RZ, UR4, PT ;  /* 0x00000004ff007c0c */ /* 0x000fc8000bf05070 */
[----:B------:R-:W-:-:S13]  /*0fe0*/  ISETP.NE.AND.EX P0, PT, RZ, UR5, PT, P0 ;  /* 0x00000005ff007c0c */ /* 0x000fda000bf05300 */
[----:B------:R-:W-:Y:S05]  /*0ff0*/  @!P0 BRA `(.L_x_11) ;  /* 0x0000000000208947 */ /* 0x000fea0003800000 */
[----:B-1----:R-:W1:Y:S02]  /*1000*/  LDC.64 R2, c[0x0][0x598] ;  /* 0x00016600ff027b82 */ /* 0x002e640000000a00 */
[----:B-1----:R-:W2:Y:S02]  /*1010*/  LDG.E.64 R2, desc[UR14][R2.64] ;  /* 0x0000000e02027981 */ /* 0x002ea4000c1e1b00 */
[----:B--2---:R-:W-:-:S04]  /*1020*/  ISETP.NE.U32.AND P0, PT, R2, RZ, PT ;  /* 0x000000ff0200720c */ /* 0x004fc80003f05070 */
[----:B------:R-:W-:-:S13]  /*1030*/  ISETP.NE.AND.EX P0, PT, R3, RZ, PT, P0 ;  /* 0x000000ff0300720c */ /* 0x000fda0003f05300 */
[----:B------:R-:W-:Y:S05]  /*1040*/  @!P0 BRA `(.L_x_11) ;  /* 0x00000000000c8947 */ /* 0x000fea0003800000 */
[----:B------:R-:W2:Y:S02]  /*1050*/  LD.E R2, desc[UR14][R2.64] ;  /* 0x0000000e02027980 */ /* 0x000ea4000c101900 */
[----:B--2---:R-:W-:Y:S01]  /*1060*/  R2UR UR20, R2 ;  /* 0x00000000021472ca */ /* 0x004fe200000e0000 */
[----:B------:R-:W-:-:S14]  /*1070*/  BRA `(.L_x_12) ;  /* 0x0000000000247947 */ /* 0x000fdc0003800000 */
.L_x_11:
[----:B------:R-:W-:Y:S02]  /*1080*/  ULDC.64 UR4, c[0x0][0x588] ;  /* 0x0001620000047ab9 */ /* 0x000fe40000000a00 */
[----:B------:R-:W-:-:S04]  /*1090*/  ISETP.NE.U32.AND P0, PT, RZ, UR4, PT ;  /* 0x00000004ff007c0c */ /* 0x000fc8000bf05070 */
[----:B------:R-:W-:-:S13]  /*10a0*/  ISETP.NE.AND.EX P0, PT, RZ, UR5, PT, P0 ;  /* 0x00000005ff007c0c */ /* 0x000fda000bf05300 */
[----:B------:R-:W-:Y:S05]  /*10b0*/  @!P0 BRA `(.L_x_13) ;  /* 0x0000000000108947 */ /* 0x000fea0003800000 */
[----:B-1----:R-:W1:Y:S02]  /*10c0*/  LDC.64 R2, c[0x0][0x588] ;  /* 0x00016200ff027b82 */ /* 0x002e640000000a00 */
[----:B-1----:R-:W2:Y:S02]  /*10d0*/  LDG.E R2, desc[UR14][R2.64] ;  /* 0x0000000e02027981 */ /* 0x002ea4000c1e1900 */
[----:B--2---:R-:W-:Y:S01]  /*10e0*/  R2UR UR20, R2 ;  /* 0x00000000021472ca */ /* 0x004fe200000e0000 */
[----:B------:R-:W-:-:S14]  /*10f0*/  BRA `(.L_x_12) ;  /* 0x0000000000047947 */ /* 0x000fdc0003800000 */
.L_x_13:
[----:B------:R-:W-:-:S05]  /*1100*/  ULDC UR20, c[0x0][0x580] ;  /* 0x0001600000147ab9 */ /* 0x000fca0000000800 */
.L_x_12:
[----:B------:R-:W-:Y:S02]  /*1110*/  ULDC.64 UR4, c[0x0][0x5a0] ;  /* 0x0001680000047ab9 */ /* 0x000fe40000000a00 */
        /* <DEDUP_REMOVED lines=11> */
.L_x_14:
        /* <DEDUP_REMOVED lines=8> */
.L_x_16:
[----:B------:R-:W-:-:S05]  /*1250*/  ULDC UR21, c[0x0][0x584] ;  /* 0x0001610000157ab9 */ /* 0x000fca0000000800 */
.L_x_15:
[----:B------:R-:W-:-:S13]  /*1260*/  LOP3.LUT P0, RZ, R0, 0xff, RZ, 0xc0, !PT ;  /* 0x000000ff00ff7812 */ /* 0x000fda000780c0ff */
[----:B------:R-:W-:Y:S05]  /*1270*/  @!P0 EXIT ;  /* 0x000000000000894d */ /* 0x000fea0003800000 */
[----:B------:R-:W-:Y:S01]  /*1280*/  ULDC UR4, c[0x0][0x28c] ;  /* 0x0000a30000047ab9 */ /* 0x000fe20000000800 */
[----:B------:R-:W-:Y:S02]  /*1290*/  ULOP3.LUT UR22, UR13, 0x1, URZ, 0xfc, !UPT ;  /* 0x000000010d167892 */ /* 0x000fe4000f8efc3f */
[----:B------:R-:W-:-:S04]  /*12a0*/  UIADD3 UR4, UR4, 0x3f, URZ ;  /* 0x0000003f04047890 */ /* 0x000fc8000fffe03f */
[----:B------:R-:W-:-:S04]  /*12b0*/  USHF.R.S32.HI UR5, URZ, 0x1f, UR4 ;  /* 0x0000001f3f057899 */ /* 0x000fc80008011404 */
[----:B------:R-:W-:-:S03]  /*12c0*/  ULEA.HI UR5, UR5, UR4, URZ, 0x6 ;  /* 0x0000000405057291 */ /* 0x000fc6000f8f303f */
[----:B------:R-:W-:Y:S01]  /*12d0*/  UMOV UR4, URZ ;  /* 0x0000003f00047c82 */ /* 0x000fe20008000000 */
[----:B------:R-:W-:-:S03]  /*12e0*/  USHF.R.S32.HI UR9, URZ, 0x6, UR5 ;  /* 0x000000063f097899 */ /* 0x000fc60008011405 */
[----:B------:R-:W-:-:S09]  /*12f0*/  UMOV UR5, URZ ;  /* 0x0000003f00057c82 */ /* 0x000fd20008000000 */
.L_x_553:
[----:B------:R-:W-:Y:S01]  /*1300*/  STL [R1+0x450], RZ ;  /* 0x000450ff01007387 */ /* 0x000fe20000100800 */
[----:B--2---:R-:W2:Y:S01]  /*1310*/  S2UR UR18, SR_CgaCtaId ;  /* 0x00000000001279c3 */ /* 0x004ea20000008800 */
[----:B------:R-:W-:Y:S01]  /*1320*/  UMOV UR17, 0x400 ;  /* 0x0000040000117882 */ /* 0x000fe20000000000 */
[----:B------:R-:W-:Y:S01]  /*1330*/  UMOV UR6, URZ ;  /* 0x0000003f00067c82 */ /* 0x000fe20008000000 */
[----:B------:R-:W-:Y:S01]  /*1340*/  STL [R1+0x44c], RZ ;  /* 0x00044cff01007387 */ /* 0x000fe20000100800 */
[----:B------:R-:W-:Y:S01]  /*1350*/  UMOV UR7, URZ ;  /* 0x0000003f00077c82 */ /* 0x000fe20008000000 */
[----:B------:R-:W-:Y:S01]  /*1360*/  UMOV UR8, URZ ;  /* 0x0000003f00087c82 */ /* 0x000fe20008000000 */
[----:B------:R-:W-:Y:S01]  /*1370*/  UMOV UR23, UR5 ;  /* 0x0000000500177c82 */ /* 0x000fe20008000000 */
[----:B------:R-:W-:Y:S01]  /*1380*/  STL [R1+0x448], RZ ;  /* 0x000448ff01007387 */ /* 0x000fe20000100800 */
[----:B-1-3--:R-:W1:Y:S01]  /*1390*/  LDC R2, c[0x0][0x28c] ;  /* 0x0000a300ff027b82 */ /* 0x00ae620000000800 */
[----:B------:R-:W-:-:S02]  /*13a0*/  CS2R R236, SRZ ;  /* 0x0000000000ec7805 */ /* 0x000fc4000001ff00 */
[----:B------:R-:W-:Y:S01]  /*13b0*/  CS2R R234, SRZ ;  /* 0x0000000000ea7805 */ /* 0x000fe2000001ff00 */
[----:B------:R-:W-:Y:S01]  /*13c0*/  STL [R1+0x444], RZ ;  /* 0x000444ff01007387 */ /* 0x000fe20000100800 */
[----:B------:R-:W-:Y:S02]  /*13d0*/  CS2R R232, SRZ ;  /* 0x0000000000e87805 */ /* 0x000fe4000001ff00 */
[----:B------:R-:W-:Y:S02]  /*13e0*/  CS2R R230, SRZ ;  /* 0x0000000000e67805 */ /* 0x000fe4000001ff00 */
[----:B------:R-:W-:Y:S01]  /*13f0*/  CS2R R228, SRZ ;  /* 0x0000000000e47805 */ /* 0x000fe2000001ff00 */
[----:B------:R-:W-:Y:S01]  /*1400*/  STL [R1+0x440], RZ ;  /* 0x000440ff01007387 */ /* 0x000fe20000100800 */
[----:B------:R-:W-:Y:S02]  /*1410*/  CS2R R226, SRZ ;  /* 0x0000000000e27805 */ /* 0x000fe4000001ff00 */
        /* <DEDUP_REMOVED lines=15> */
[----:B-1----:R-:W-:Y:S02]  /*1510*/  ISETP.GE.AND P0, PT, R2, 0x1, PT ;  /* 0x000000010200780c */ /* 0x002fe40003f06270 */
        /* <DEDUP_REMOVED lines=39> */
[----:B0-----:R-:W-:Y:S02]  /*1790*/  CS2R R16, SRZ ;  /* 0x0000000000107805 */ /* 0x001fe4000001ff00 */
[----:B------:R-:W-:-:S02]  /*17a0*/  CS2R R14, SRZ ;  /* 0x00000000000e7805 */ /* 0x000fc4000001ff00 */
[----:B------:R-:W-:Y:S01]  /*17b0*/  CS2R R12, SRZ ;  /* 0x00000000000c7805 */ /* 0x000fe2000001ff00 */
[----:B------:R-:W-:Y:S01]  /*17c0*/  STL [R1+0x404], RZ ;  /* 0x000404ff01007387 */ /* 0x000fe20000100800 */
[----:B------:R-:W-:Y:S02]  /*17d0*/  CS2R R10, SRZ ;  /* 0x00000000000a7805 */ /* 0x000fe4000001ff00 */
[----:B------:R-:W-:Y:S02]  /*17e0*/  CS2R R8, SRZ ;  /* 0x0000000000087805 */ /* 0x000fe4000001ff00 */
[----:B------:R-:W-:Y:S01]  /*17f0*/  CS2R R6, SRZ ;  /* 0x0000000000067805 */ /* 0x000fe2000001ff00 */
[----:B------:R-:W-:Y:S01]  /*1800*/  STL [R1+0x400], RZ ;  /* 0x000400ff01007387 */ /* 0x000fe20000100800 */
[----:B------:R-:W-:Y:S01]  /*1810*/  CS2R R4, SRZ ;  /* 0x0000000000047805 */ /* 0x000fe2000001ff00 */
[----:B------:R-:W-:Y:S01]  /*1820*/  IMAD.MOV.U32 R3, RZ, RZ, RZ ;  /* 0x000000ffff037224 */ /* 0x000fe200078e00ff */
[----:B------:R-:W-:Y:S01]  /*1830*/  CS2R R24, SRZ ;  /* 0x0000000000187805 */ /* 0x000fe2000001ff00 */
[----:B------:R-:W-:Y:S01]  /*1840*/  STL [R1+0x3fc], RZ ;  /* 0x0003fcff01007387 */ /* 0x000fe20000100800 */
[----:B------:R-:W-:-:S02]  /*1850*/  CS2R R26, SRZ ;  /* 0x00000000001a7805 */ /* 0x000fc4000001ff00 */
[----:B------:R-:W-:Y:S02]  /*1860*/  CS2R R28, SRZ ;  /* 0x00000000001c7805 */ /* 0x000fe4000001ff00 */
[----:B------:R-:W-:Y:S01]  /*1870*/  CS2R R30, SRZ ;  /* 0x00000000001e7805 */ /* 0x000fe2000001ff00 */
[----:B------:R-:W-:Y:S01]  /*1880*/  STL [R1+0x3f8], RZ ;  /* 0x0003f8ff01007387 */ /* 0x000fe20000100800 */
[----:B------:R-:W-:Y:S02]  /*1890*/  CS2R R32, SRZ ;  /* 0x0000000000207805 */ /* 0x000fe4000001ff00 */
[----:B------:R-:W-:Y:S02]  /*18a0*/  CS2R R34, SRZ ;  /* 0x0000000000227805 */ /* 0x000fe4000001ff00 */
        /* <DEDUP_REMOVED lines=77> */
[----:B------:R-:W-:Y:S04]  /*1d80*/  STL [R1+0x3a8], RZ ;  /* 0x0003a8ff01007387 */ /* 0x000fe80000100800 */
        /* <DEDUP_REMOVED lines=106> */
[----:B------:R-:W-:Y:S04]  /*2430*/  STL [R1], RZ ;  /* 0x000000ff01007387 */ /* 0x000fe80000100800 */
        /* <DEDUP_REMOVED lines=39> */
[----:B------:R-:W-:Y:S01]  /*26b0*/  STL [R1+0xa0], RZ ;  /* 0x0000a0ff01007387 */ /* 0x000fe20000100800 */
[----:B------:R-:W0:Y:S03]  /*26c0*/  S2R R0, SR_TID.X ;  /* 0x0000000000007919 */ /* 0x000e260000002100 */
        /* <DEDUP_REMOVED lines=8> */
[----:B0-----:R-:W-:-:S03]  /*2750*/  LOP3.LUT R0, R0, 0x80, RZ, 0xc0, !PT ;  /* 0x0000008000007812 */ /* 0x001fc600078ec0ff */
[----:B------:R-:W-:Y:S01]  /*2760*/  STL [R1+0xc4], RZ ;  /* 0x0000c4ff01007387 */ /* 0x000fe20000100800 */
[----:B------:R-:W-:-:S03]  /*2770*/  SHF.R.U32.HI R0, RZ, 0x7, R0 ;  /* 0x00000007ff007819 */ /* 0x000fc60000011600 */
        /* <DEDUP_REMOVED lines=33> */
[----:B------:R-:W0:Y:S04]  /*2990*/  SHFL.IDX PT, R0, R0, RZ, 0x1f ;  /* 0x00001fff00007589 */ /* 0x000e2800000e0000 */
[----:B------:R1:W-:Y:S04]  /*29a0*/  STL [R1+0x14c], RZ ;  /* 0x00014cff01007387 */ /* 0x0003e80000100800 */
[----:B------:R1:W-:Y:S04]  /*29b0*/  STL [R1+0x150], RZ ;  /* 0x000150ff01007387 */ /* 0x0003e80000100800 */
[----:B------:R1:W-:Y:S04]  /*29c0*/  STL [R1+0x154], RZ ;  /* 0x000154ff01007387 */ /* 0x0003e80000100800 */
[----:B------:R1:W-:Y:S04]  /*29d0*/  STL [R1+0x158], RZ ;  /* 0x000158ff01007387 */ /* 0x0003e80000100800 */
[----:B------:R1:W-:Y:S04]  /*29e0*/  STL [R1+0x15c], RZ ;  /* 0x00015cff01007387 */ /* 0x0003e80000100800 */
[----:B------:R1:W-:Y:S01]  /*29f0*/  STL [R1+0x160], RZ ;  /* 0x000160ff01007387 */ /* 0x0003e20000100800 */
[----:B0-----:R-:W-:Y:S01]  /*2a00*/  R2UR UR12, R0 ;  /* 0x00000000000c72ca */ /* 0x001fe200000e0000 */
[----:B------:R-:W-:-:S02]  /*2a10*/  IMAD.U32 R0, RZ, RZ, UR4 ;  /* 0x00000004ff007e24 */ /* 0x000fc4000f8e00ff */
[----:B------:R1:W-:Y:S04]  /*2a20*/  STL [R1+0x164], RZ ;  /* 0x000164ff01007387 */ /* 0x0003e80000100800 */
[----:B------:R1:W-:Y:S04]  /*2a30*/  STL [R1+0x168], RZ ;  /* 0x000168ff01007387 */ /* 0x0003e80000100800 */
[----:B------:R1:W-:Y:S02]  /*2a40*/  STL [R1+0x16c], RZ ;  /* 0x00016cff01007387 */ /* 0x0003e40000100800 */
[----:B------:R-:W-:-:S02]  /*2a50*/  ULEA.HI UR11, UR12, UR12, URZ, 0x1 ;  /* 0x0000000c0c0b7291 */ /* 0x000fc4000f8f083f */
[----:B------:R1:W-:Y:S02]  /*2a60*/  STL [R1+0x170], RZ ;  /* 0x000170ff01007387 */ /* 0x0003e40000100800 */
[----:B------:R-:W-:Y:S02]  /*2a70*/  ULOP3.LUT UR16, UR11, 0xffffe, URZ, 0xc0, !UPT ;  /* 0x000ffffe0b107892 */ /* 0x000fe4000f8ec03f */
[----:B------:R1:W-:Y:S01]  /*2a80*/  STL [R1+0x174], RZ ;  /* 0x000174ff01007387 */ /* 0x0003e20000100800 */
[----:B--2---:R-:W-:Y:S02]  /*2a90*/  ULEA UR11, UR18, UR17, 0x18 ;  /* 0x00000011120b7291 */ /* 0x004fe4000f8ec03f */
[----:B------:R-:W-:Y:S01]  /*2aa0*/  UIADD3 UR16, UR12, -UR16, URZ ;  /* 0x800000100c107290 */ /* 0x000fe2000fffe03f */
[----:B------:R1:W-:Y:S03]  /*2ab0*/  STL [R1+0x178], RZ ;  /* 0x000178ff01007387 */ /* 0x0003e60000100800 */
[----:B------:R-:W-:Y:S01]  /*2ac0*/  ULEA UR16, UR16, UR11, 0xc ;  /* 0x0000000b10107291 */ /* 0x000fe2000f8e603f */
[----:B------:R1:W-:Y:S03]  /*2ad0*/  STL [R1+0x17c], RZ ;  /* 0x00017cff01007387 */ /* 0x0003e60000100800 */
[----:B------:R-:W-:Y:S01]  /*2ae0*/  UIADD3 UR16, UR16, 0x100, URZ ;  /* 0x0000010010107890 */ /* 0x000fe2000fffe03f */
[----:B------:R1:W-:Y:S03]  /*2af0*/  STL [R1+0x180], RZ ;  /* 0x000180ff01007387 */ /* 0x0003e60000100800 */
[----:B------:R-:W-:Y:S01]  /*2b00*/  USHF.R.U32.HI UR12, URZ, 0x4, UR16 ;  /* 0x000000043f0c7899 */ /* 0x000fe20008011610 */
[----:B------:R1:W-:Y:S03]  /*2b10*/  STL [R1+0x184], RZ ;  /* 0x000184ff01007387 */ /* 0x0003e60000100800 */
[----:B------:R-:W-:Y:S01]  /*2b20*/  ULOP3.LUT UR12, UR12, 0x3fff, URZ, 0xc0, !UPT ;  /* 0x00003fff0c0c7892 */ /* 0x000fe2000f8ec03f */
[----:B------:R1:W-:Y:S04]  /*2b30*/  STL [R1+0x188], RZ ;  /* 0x000188ff01007387 */ /* 0x0003e80000100800 */
        /* <DEDUP_REMOVED lines=28> */
[----:B------:R1:W-:Y:S01]  /*2d00*/  STL [R1+0x1fc], RZ ;  /* 0x0001fcff01007387 */ /* 0x0003e20000100800 */
[----:B------:R-:W-:Y:S05]  /*2d10*/  @!P0 BRA `(.L_x_17) ;  /* 0x0000004000c08947 */ /* 0x000fea0003800000 */
[----:B------:R-:W-:-:S06]  /*2d20*/  UISETP.NE.AND UP0, UPT, UR22, 0x3, UPT ;  /* 0x000000031600788c */ /* 0x000fcc000bf05270 */
[----:B------:R-:W-:-:S13]  /*2d30*/  PLOP3.LUT P1, PT, PT, PT, UP0, 0x80, 0x0 ;  /* 0x000000000000781c */ /* 0x000fda0003f2f008 */
[----:B------:R-:W-:Y:S05]  /*2d40*/  @!P1 BRA `(.L_x_18) ;  /* 0x0000000000049947 */ /* 0x000fea0003800000 */
[----:B------:R-:W-:Y:S01]  /*2d50*/  BPT.TRAP 0x1 ;  /* 0x000000040000795c */ /* 0x000fe20000300000 */
.L_x_18:
[----:B------:R-:W-:Y:S01]  /*2d60*/  ULEA UR6, UR5, UR11, 0x3 ;  /* 0x0000000b05067291 */ /* 0x000fe2000f8e183f */
[----:B------:R-:W-:-:S05]  /*2d70*/  IMAD.U32 R0, RZ, RZ, UR4 ;  /* 0x00000004ff007e24 */ /* 0x000fca000f8e00ff */
[----:B------:R-:W-:-:S04]  /*2d80*/  SHF.L.U32 R0, R0, 0x1f, RZ ;  /* 0x0000001f00007819 */ /* 0x000fc800000006ff */
[----:B------:R0:W2:Y:S01]  /*2d90*/  SYNCS.PHASECHK.TRANS64.TRYWAIT P0, [UR6], R0 ;  /* 0x00000000ff0075a7 */ /* 0x0000a20008000146 */
[----:B------:R-:W-:Y:S05]  /*2da0*/  @!P1 BRA `(.L_x_19) ;  /* 0x0000000000049947 */ /* 0x000fea0003800000 */
[----:B------:R-:W-:Y:S01]  /*2db0*/  BPT.TRAP 0x1 ;  /* 0x000000040000795c */ /* 0x000fe20000300000 */
.L_x_19:
[----:B--2---:R-:W-:Y:S05]  /*2dc0*/  @P0 BRA `(.L_x_20) ;  /* 0x0000000000080947 */ /* 0x004fea0003800000 */
[----:B------:R-:W2:Y:S02]  /*2dd0*/  SYNCS.PHASECHK.TRANS64.TRYWAIT P0, [UR6], R0 ;  /* 0x00000000ff0075a7 */ /* 0x000ea40008000146 */
[----:B--2---:R-:W-:Y:S05]  /*2de0*/  @!P0 BRA `(.L_x_21) ;  /* 0x0000022400a88947 */ /* 0x004fea0003800000 */
.L_x_20:
[----:B------:R-:W-:Y:S01]  /*2df0*/  UIADD3 UR6, UR11, 0x10100, URZ ;  /* 0x000101000b067890 */ /* 0x000fe2000fffe03f */
[----:B------:R-:W-:Y:S01]  /*2e00*/  WARPGROUP.ARRIVE ;  /* 0x00000000000079c5 */ /* 0x000fe20000000000 */
[----:B------:R-:W-:Y:S02]  /*2e10*/  ULOP3.LUT UR7, UR12, 0x10000, URZ, 0xfc, !UPT ;  /* 0x000100000c077892 */ /* 0x000fe4000f8efc3f */
[----:B------:R-:W-:Y:S02]  /*2e20*/  USHF.R.U32.HI UR6, URZ, 0x4, UR6 ;  /* 0x000000043f067899 */ /* 0x000fe40008011606 */
[----:B------:R-:W-:Y:S02]  /*2e30*/  ULEA UR7, UR5, UR7, 0xa ;  /* 0x0000000705077291 */ /* 0x000fe4000f8e503f */
[----:B------:R-:W-:Y:S01]  /*2e40*/  ULOP3.LUT UR6, UR6, 0x3fff, URZ, 0xc0, !UPT ;  /* 0x00003fff06067892 */ /* 0x000fe2000f8ec03f */
[----:B------:R-:W-:Y:S01]  /*2e50*/  UMOV UR17, 0x80000020 ;  /* 0x8000002000117882 */ /* 0x000fe20000000000 */
[----:B------:R-:W-:-:S02]  /*2e60*/  UMOV UR19, 0x80000020 ;  /* 0x8000002000137882 */ /* 0x000fc40000000000 */
[----:B------:R-:W-:Y:S01]  /*2e70*/  ULOP3.LUT UR6, UR6, 0x10000, URZ, 0xfc, !UPT ;  /* 0x0001000006067892 */ /* 0x000fe2000f8efc3f */
[----:B------:R-:W-:-:S03]  /*2e80*/  UMOV UR16, UR7 ;  /* 0x0000000700107c82 */ /* 0x000fc60008000000 */
[----:B------:R-:W-:-:S03]  /*2e90*/  ULEA UR8, UR5, UR6, 0xa ;  /* 0x0000000605087291 */ /* 0x000fc6000f8e503f */
[----:B------:R-:W-:-:S04]  /*2ea0*/  UMOV UR6, 0x2 ;  /* 0x0000000200067882 */ /* 0x000fc80000000000 */
[----:B------:R-:W-:Y:S02]  /*2eb0*/  UMOV UR18, UR8 ;  /* 0x0000000800127c82 */ /* 0x000fe40008000000 */
[----:B------:R-:W-:Y:S01]  /*2ec0*/  QGMMA.64x256x32.F32.E4M3.E4M3 R24, gdesc[UR16], RZ, !UPT, gsb0 ;  /* 0x03e00000101879f3 */ /* 0x000fe2000c0008ff */
[----:B------:R-:W-:Y:S01]  /*2ed0*/  UIADD3 UR16, UR7, 0x200, URZ ;  /* 0x0000020007107890 */ /* 0x000fe2000fffe03f */
[----:B------:R-:W-:Y:S01]  /*2ee0*/  UMOV UR17, 0x80000020 ;  /* 0x8000002000117882 */ /* 0x000fe20000000000 */
[----:B------:R-:W-:Y:S02]  /*2ef0*/  WARPGROUP.DEPBAR.LE gsb0, 0x0 ;  /* 0x00008000000079c5 */ /* 0x000fe40000010000 */
[----:B------:R-:W-:Y:S04]  /*2f00*/  STL.64 [R1], R24 ;  /* 0x0000001801007387 */ /* 0x000fe80000100a00 */
[----:B------:R-:W-:Y:S04]  /*2f10*/  STL.64 [R1+0x8], R26 ;  /* 0x0000081a01007387 */ /* 0x000fe80000100a00 */
        /* <DEDUP_REMOVED lines=61> */
[----:B------:R3:W-:Y:S02]  /*32f0*/  STL.64 [R1+0x1f8], R150 ;  /* 0x0001f89601007387 */ /* 0x0007e40000100a00 */
[----:B---3--:R-:W-:-:S06]  /*3300*/  WARPGROUP.ARRIVE ;  /* 0x00000000000079c5 */ /* 0x008fcc0000000000 */
[----:B------:R-:W-:Y:S03]  /*3310*/  QGMMA.64x256x32.F32.E4M3.E4M3 R24, gdesc[UR16], RZ, !UPT, gsb0 ;  /* 0x03e00000101879f3 */ /* 0x000fe6000c0008ff */
[----:B------:R-:W-:Y:S02]  /*3320*/  WARPGROUP.DEPBAR.LE gsb0, 0x0 ;  /* 0x00008000000079c5 */ /* 0x000fe40000010000 */
        /* <DEDUP_REMOVED lines=21> */
[----:B------:R3:W-:Y:S04]  /*3480*/  STL.64 [R1+0x478], R108 ;  /* 0x0004786c01007387 */ /* 0x0007e80000100a00 */
        /* <DEDUP_REMOVED lines=70> */
[----:B---3--:R-:W3:Y:S04]  /*38f0*/  LDL.LU.64 R108, [R1] ;  /* 0x00000000016c7983 */ /* 0x008ee80000300a00 */
[----:B------:R-:W3:Y:S04]  /*3900*/  LDL.LU.64 R110, [R1+0x8] ;  /* 0x00000800016e7983 */ /* 0x000ee80000300a00 */
        /* <DEDUP_REMOVED lines=61> */
[----:B------:R-:W3:Y:S01]  /*3ce0*/  LDL.LU.64 R234, [R1+0x1f8] ;  /* 0x0001f80001ea7983 */ /* 0x000ee20000300a00 */
[----:B------:R-:W-:-:S02]  /*3cf0*/  UIADD3 UR16, UR7, 0x2, URZ ;  /* 0x0000000207107890 */ /* 0x000fc4000fffe03f */
[----:B------:R-:W-:Y:S01]  /*3d00*/  UIADD3 UR18, UR8, 0x2, URZ ;  /* 0x0000000208127890 */ /* 0x000fe2000fffe03f */
[----:B------:R-:W-:Y:S01]  /*3d10*/  STL [R1+0x338], RZ ;  /* 0x000338ff01007387 */ /* 0x000fe20000100800 */
[----:B------:R-:W-:Y:S01]  /*3d20*/  UMOV UR17, 0x80000020 ;  /* 0x8000002000117882 */ /* 0x000fe20000000000 */
[----:B------:R-:W-:Y:S02]  /*3d30*/  UMOV UR19, 0x80000020 ;  /* 0x8000002000137882 */ /* 0x000fe40000000000 */
        /* <DEDUP_REMOVED lines=25> */
[----:B---3--:R-:W-:-:S06]  /*3ed0*/  WARPGROUP.ARRIVE ;  /* 0x00000000000079c5 */ /* 0x008fcc0000000000 */
[----:B------:R-:W-:Y:S03]  /*3ee0*/  QGMMA.64x256x32.F32.E4M3.E4M3 R108, gdesc[UR16], R108, gsb0 ;  /* 0x03e00000106c79f3 */ /* 0x000fe6000800086c */
[----:B------:R-:W-:Y:S02]  /*3ef0*/  WARPGROUP.DEPBAR.LE gsb0, 0x0 ;  /* 0x00008000000079c5 */ /* 0x000fe40000010000 */
[----:B------:R-:W-:Y:S01]  /*3f00*/  STL.64 [R1], R108 ;  /* 0x0000006c01007387 */ /* 0x000fe20000100a00 */
[----:B------:R-:W-:Y:S01]  /*3f10*/  UIADD3 UR16, UR7, 0x202, URZ ;  /* 0x0000020207107890 */ /* 0x000fe2000fffe03f */
[----:B------:R-:W-:Y:S02]  /*3f20*/  IMAD.MOV.U32 R2, RZ, RZ, R234 ;  /* 0x000000ffff027224 */ /* 0x000fe400078e00ea */
[----:B------:R-:W-:Y:S01]  /*3f30*/  STL.64 [R1+0x8], R110 ;  /* 0x0000086e01007387 */ /* 0x000fe20000100a00 */
[----:B------:R-:W-:Y:S01]  /*3f40*/  UMOV UR17, 0x80000020 ;  /* 0x8000002000117882 */ /* 0x000fe20000000000 */
[----:B------:R-:W-:Y:S01]  /*3f50*/  ULDC UR7, c[0x0][0x50c] ;  /* 0x0001430000077ab9 */ /* 0x000fe20000000800 */
[----:B0-2---:R-:W-:Y:S01]  /*3f60*/  IMAD.MOV.U32 R0, RZ, RZ, R235 ;  /* 0x000000ffff007224 */ /* 0x005fe200078e00eb */
        /* <DEDUP_REMOVED lines=62> */
[----:B0-----:R-:W3:Y:S04]  /*4350*/  LDL.LU.64 R150, [R1+0x520] ;  /* 0x0005200001967983 */ /* 0x001ee80000300a00 */
        /* <DEDUP_REMOVED lines=21> */
[----:B------:R-:W-:Y:S01]  /*44b0*/  UISETP.NE.AND UP0, UPT, UR7, 0x2, UPT ;  /* 0x000000020700788c */ /* 0x000fe2000bf05270 */
[----:B------:R-:W-:-:S02]  /*44c0*/  CS2R R236, SRZ ;  /* 0x0000000000ec7805 */ /* 0x000fc4000001ff00 */
[----:B--2---:R-:W-:Y:S01]  /*44d0*/  CS2R R234, SRZ ;  /* 0x0000000000ea7805 */ /* 0x004fe2000001ff00 */
[----:B------:R0:W-:Y:S01]  /*44e0*/  STL [R1+0x2d0], RZ ;  /* 0x0002d0ff01007387 */ /* 0x0001e20000100800 */
[----:B------:R-:W-:Y:S01]  /*44f0*/  USEL UR7, URZ, 0x1, UP0 ;  /* 0x000000013f077887 */ /* 0x000fe20008000000 */
[----:B------:R-:W-:Y:S02]  /*4500*/  CS2R R232, SRZ ;  /* 0x0000000000e87805 */ /* 0x000fe4000001ff00 */
[----:B------:R-:W-:Y:S01]  /*4510*/  CS2R R230, SRZ ;  /* 0x0000000000e67805 */ /* 0x000fe2000001ff00 */
[----:B------:R0:W-:Y:S01]  /*4520*/  STL [R1+0x2cc], RZ ;  /* 0x0002ccff01007387 */ /* 0x0001e20000100800 */
[----:B------:R-:W-:Y:S02]  /*4530*/  CS2R R228, SRZ ;  /* 0x0000000000e47805 */ /* 0x000fe4000001ff00 */
[----:B------:R-:W-:Y:S02]  /*4540*/  CS2R R226, SRZ ;  /* 0x0000000000e27805 */ /* 0x000fe4000001ff00 */
[----:B------:R-:W-:Y:S01]  /*4550*/  ISETP.NE.AND P0, PT, RZ, UR7, PT ;  /* 0x00000007ff007c0c */ /* 0x000fe2000bf05270 */
[----:B------:R0:W-:Y:S01]  /*4560*/  STL [R1+0x2c8], RZ ;  /* 0x0002c8ff01007387 */ /* 0x0001e20000100800 */
[----:B------:R-:W-:-:S02]  /*4570*/  CS2R R224, SRZ ;  /* 0x0000000000e07805 */ /* 0x000fc4000001ff00 */
[----:B------:R-:W-:Y:S02]  /*4580*/  CS2R R222, SRZ ;  /* 0x0000000000de7805 */ /* 0x000fe4000001ff00 */
[----:B------:R-:W-:Y:S01]  /*4590*/  CS2R R220, SRZ ;  /* 0x0000000000dc7805 */ /* 0x000fe2000001ff00 */
[----:B------:R0:W-:Y:S01]  /*45a0*/  STL [R1+0x2c4], RZ ;  /* 0x0002c4ff01007387 */ /* 0x0001e20000100800 */
[----:B------:R-:W-:Y:S02]  /*45b0*/  CS2R R218, SRZ ;  /* 0x0000000000da7805 */ /* 0x000fe4000001ff00 */
[----:B------:R-:W-:Y:S02]  /*45c0*/  CS2R R216, SRZ ;  /* 0x0000000000d87805 */ /* 0x000fe4000001ff00 */
[----:B------:R-:W-:Y:S01]  /*45d0*/  CS2R R214, SRZ ;  /* 0x0000000000d67805 */ /* 0x000fe2000001ff00 */
        /* <DEDUP_REMOVED lines=54> */
[----:B------:R-:W-:Y:S01]  /*4940*/  CS2R R4, SRZ ;  /* 0x0000000000047805 */ /* 0x000fe2000001ff00 */
[----:B------:R-:W-:Y:S01]  /*4950*/  IMAD.MOV.U32 R3, RZ, RZ, RZ ;  /* 0x000000ffff037224 */ /* 0x000fe200078e00ff */
        /* <DEDUP_REMOVED lines=35> */
[----:B---3--:R-:W-:-:S06]  /*4b90*/  WARPGROUP.ARRIVE ;  /* 0x00000000000079c5 */ /* 0x008fcc0000000000 */
[----:B------:R-:W-:Y:S03]  /*4ba0*/  QGMMA.64x256x32.F32.E4M3.E4M3 R24, gdesc[UR16], R24, gsb0 ;  /* 0x03e00000101879f3 */ /* 0x000fe60008000818 */
[----:B------:R-:W-:Y:S02]  /*4bb0*/  WARPGROUP.DEPBAR.LE gsb0, 0x0 ;  /* 0x00008000000079c5 */ /* 0x000fe40000010000 */
[----:B0-----:R-:W-:Y:S05]  /*4bc0*/  @!P0 BRA `(.L_x_22) ;  /* 0x0000002000f88947 */ /* 0x001fea0003800000 */
[----:B------:R-:W2:Y:S04]  /*4bd0*/  LDL R3, [R1] ;  /* 0x0000000001037983 */ /* 0x000ea80000100800 */
[----:B------:R-:W3:Y:S04]  /*4be0*/  LDL R4, [R1+0x4] ;  /* 0x0000040001047983 */ /* 0x000ee80000100800 */
[----:B------:R-:W4:Y:S04]  /*4bf0*/  LDL R5, [R1+0x8] ;  /* 0x0000080001057983 */ /* 0x000f280000100800 */
[----:B------:R-:W5:Y:S04]  /*4c00*/  LDL R6, [R1+0xc] ;  /* 0x00000c0001067983 */ /* 0x000f680000100800 */
        /* <DEDUP_REMOVED lines=101> */
[----:B------:R0:W-:Y:S04]  /*5260*/  STL [R1+0x4c4], R131 ;  /* 0x0004c48301007387 */ /* 0x0001e80000100800 */
[----:B0-----:R-:W5:Y:S04]  /*5270*/  LDL R131, [R1+0x1a4] ;  /* 0x0001a40001837983 */ /* 0x001f680000100800 */
        /* <DEDUP_REMOVED lines=39> */
[----:B0-----:R-:W5:Y:S01]  /*54f0*/  LDL R151, [R1+0x1f4] ;  /* 0x0001f40001977983 */ /* 0x001f620000100800 */
[----:B------:R-:W-:-:S01]  /*5500*/  FADD R2, RZ, R2 ;  /* 0x00000002ff027221 */ /* 0x000fc20000000000 */
[----:B------:R-:W-:Y:S01]  /*5510*/  FADD R0, RZ, R0 ;  /* 0x00000000ff007221 */ /* 0x000fe20000000000 */
[----:B--2---:R-:W-:-:S01]  /*5520*/  FADD R3, RZ, R3 ;  /* 0x00000003ff037221 */ /* 0x004fc20000000000 */
[----:B---3--:R-:W-:Y:S01]  /*5530*/  FADD R4, RZ, R4 ;  /* 0x00000004ff047221 */ /* 0x008fe20000000000 */
[----:B----4-:R-:W-:-:S01]  /*5540*/  FADD R5, RZ, R5 ;  /* 0x00000005ff057221 */ /* 0x010fc20000000000 */
[----:B-----5:R-:W-:Y:S01]  /*5550*/  FADD R6, RZ, R6 ;  /* 0x00000006ff067221 */ /* 0x020fe20000000000 */
[----:B------:R-:W-:-:S01]  /*5560*/  FADD R7, RZ, R7 ;  /* 0x00000007ff077221 */ /* 0x000fc20000000000 */
[----:B------:R-:W-:Y:S01]  /*5570*/  FADD R8, RZ, R8 ;  /* 0x00000008ff087221 */ /* 0x000fe20000000000 */
        /* <DEDUP_REMOVED lines=13> */
[----:B------:R-:W2:Y:S01]  /*5650*/  LDL.LU R131, [R1+0x4c4] ;  /* 0x0004c40001837983 */ /* 0x000ea20000300800 */
        /* <DEDUP_REMOVED lines=13> */
[----:B------:R-:W3:Y:S01]  /*5730*/  LDL.LU R132, [R1+0x4c0] ;  /* 0x0004c00001847983 */ /* 0x000ee20000300800 */
        /* <DEDUP_REMOVED lines=16> */
[----:B------:R0:W-:Y:S01]  /*5840*/  STL [R1+0x200], R133 ;  /* 0x0002008501007387 */ /* 0x0001e20000100800 */
        /* <DEDUP_REMOVED lines=9> */
[----:B0-----:R-:W4:Y:S01]  /*58e0*/  LDL.LU R133, [R1+0x4bc] ;  /* 0x0004bc0001857983 */ /* 0x001f220000300800 */
[----:B------:R-:W-:-:S01]  /*58f0*/  FADD R184, RZ, R184 ;  /* 0x000000b8ffb87221 */ /* 0x000fc20000000000 */
[----:B------:R-:W-:Y:S01]  /*5900*/  FADD R185, RZ, R185 ;  /* 0x000000b9ffb97221 */ /* 0x000fe20000000000 */
[----:B------:R-:W-:-:S01]  /*5910*/  FADD R186, RZ, R186 ;  /* 0x000000baffba7221 */ /* 0x000fc20000000000 */
        /* <DEDUP_REMOVED lines=10> */
[----:B0-----:R-:W5:Y:S01]  /*59c0*/  LDL.LU R134, [R1+0x4b8] ;  /* 0x0004b80001867983 */ /* 0x001f620000300800 */
        /* <DEDUP_REMOVED lines=52> */
[----:B0-----:R-:W5:Y:S04]  /*5d10*/  LDL.LU R138, [R1+0x4a8] ;  /* 0x0004a800018a7983 */ /* 0x001f680000300800 */
[----:B------:R0:W-:Y:S01]  /*5d20*/  STL [R1+0x218], R139 ;  /* 0x0002188b01007387 */ /* 0x0001e20000100800 */
[----:B------:R-:W-:-:S03]  /*5d30*/  FADD R140, RZ, R140 ;  /* 0x0000008cff8c7221 */ /* 0x000fc60000000000 */
        /* <DEDUP_REMOVED lines=34> */
[----:B------:R0:W-:Y:S04]  /*5f60*/  STL [R1+0x248], R151 ;  /* 0x0002489701007387 */ /* 0x0001e80000100800 */
[----:B0-----:R-:W5:Y:S04]  /*5f70*/  LDL.LU R151, [R1+0x474] ;  /* 0x0004740001977983 */ /* 0x001f680000300800 */
[----:B------:R0:W-:Y:S04]  /*5f80*/  STL [R1+0x24c], R2 ;  /* 0x00024c0201007387 */ /* 0x0001e80000100800 */
[----:B------:R1:W-:Y:S01]  /*5f90*/  STL [R1+0x250], R0 ;  /* 0x0002500001007387 */ /* 0x0003e20000100800 */
[----:B0-----:R-:W-:-:S01]  /*5fa0*/  FADD R2, RZ, R24 ;  /* 0x00000018ff027221 */ /* 0x001fc20000000000 */
[----:B-1----:R-:W-:-:S04]  /*5fb0*/  FADD R0, RZ, R25 ;  /* 0x00000019ff007221 */ /* 0x002fc80000000000 */
        /* <DEDUP_REMOVED lines=211> */
[----:B--2---:R-:W-:-:S04]  /*6cf0*/  FADD R0, RZ, R131 ;  /* 0x00000083ff007221 */ /* 0x004fc80000000000 */
[----:B------:R3:W-:Y:S04]  /*6d00*/  STL [R1+0x3fc], R2 ;  /* 0x0003fc0201007387 */ /* 0x0007e80000100800 */
[----:B------:R4:W-:Y:S01]  /*6d10*/  STL [R1+0x400], R0 ;  /* 0x0004000001007387 */ /* 0x0009e20000100800 */
[----:B---3--:R-:W-:-:S01]  /*6d20*/  FADD R2, RZ, R132 ;  /* 0x00000084ff027221 */ /* 0x008fc20000000000 */
[----:B----4-:R-:W-:-:S04]  /*6d30*/  FADD R0, RZ, R133 ;  /* 0x00000085ff007221 */ /* 0x010fc80000000000 */
[----:B------:R5:W-:Y:S04]  /*6d40*/  STL [R1+0x404], R2 ;  /* 0x0004040201007387 */ /* 0x000be80000100800 */
[----:B------:R0:W-:Y:S01]  /*6d50*/  STL [R1+0x408], R0 ;  /* 0x0004080001007387 */ /* 0x0001e20000100800 */
[----:B-----5:R-:W-:-:S01]  /*6d60*/  FADD R2, RZ, R134 ;  /* 0x00000086ff027221 */ /* 0x020fc20000000000 */
[----:B0-----:R-:W-:-:S04]  /*6d70*/  FADD R0, RZ, R135 ;  /* 0x00000087ff007221 */ /* 0x001fc80000000000 */
        /* <DEDUP_REMOVED lines=34> */
[----:B------:R-:W-:-:S05]  /*6fa0*/  UMOV UR6, URZ ;  /* 0x0000003f00067c82 */ /* 0x000fca0008000000 */
.L_x_22:
[----:B------:R-:W-:-:S04]  /*6fb0*/  UIADD3 UR23, UR5, 0x1, URZ ;  /* 0x0000000105177890 */ /* 0x000fc8000fffe03f */
[----:B------:R-:W-:-:S04]  /*6fc0*/  UISETP.NE.AND UP0, UPT, UR23, 0x4, UPT ;  /* 0x000000041700788c */ /* 0x000fc8000bf05270 */
[----:B------:R-:W-:Y:S02]  /*6fd0*/  USEL UR8, URZ, 0x1, UP0 ;  /* 0x000000013f087887 */ /* 0x000fe40008000000 */
[----:B------:R-:W-:Y:S02]  /*6fe0*/  USEL UR23, UR23, URZ, UP0 ;  /* 0x0000003f17177287 */ /* 0x000fe40008000000 */
[----:B------:R-:W-:-:S06]  /*6ff0*/  ULOP3.LUT UR8, UR4, UR8, URZ, 0x3c, !UPT ;  /* 0x0000000804087292 */ /* 0x000fcc000f8e3c3f */
[----:B0-----:R-:W-:Y:S01]  /*7000*/  IMAD.U32 R0, RZ, RZ, UR8 ;  /* 0x00000008ff007e24 */ /* 0x001fe2000f8e00ff */
[----:B------:R-:W-:-:S06]  /*7010*/  UMOV UR8, 0x1 ;  /* 0x0000000100087882 */ /* 0x000fcc0000000000 */
.L_x_17:
[----:B------:R-:W-:-:S04]  /*7020*/  UISETP.LT.AND UP0, UPT, UR9, 0x1, UPT ;  /* 0x000000010900788c */ /* 0x000fc8000bf01270 */
[----:B------:R-:W-:-:S04]  /*7030*/  USEL UR16, UR9, 0x1, UP0 ;  /* 0x0000000109107887 */ /* 0x000fc80008000000 */
[----:B------:R-:W-:-:S04]  /*7040*/  UIADD3 UR16, UR9, -UR16, URZ ;  /* 0x8000001009107290 */ /* 0x000fc8000fffe03f */
[----:B------:R-:W-:-:S06]  /*7050*/  UISETP.GE.AND UP0, UPT, UR16, 0x1, UPT ;  /* 0x000000011000788c */ /* 0x000fcc000bf06270 */
[----:B------:R-:W-:-:S13]  /*7060*/  PLOP3.LUT P0, PT, PT, PT, UP0, 0x80, 0x0 ;  /* 0x000000000000781c */ /* 0x000fda0003f0f008 */
[----:B------:R-:W-:Y:S05]  /*7070*/  @!P0 BRA `(.L_x_23) ;  /* 0x0000006000688947 */ /* 0x000fea0003800000 */
[----:B------:R-:W-:Y:S01]  /*7080*/  UMOV UR24, UR16 ;  /* 0x0000001000187c82 */ /* 0x000fe20008000000 */
[----:B------:R-:W-:Y:S01]  /*7090*/  UMOV UR25, UR5 ;  /* 0x0000000500197c82 */ /* 0x000fe20008000000 */
[----:B------:R-:W-:-:S05]  /*70a0*/  ULDC UR26, c[0x0][0x50c] ;  /* 0x00014300001a7ab9 */ /* 0x000fca0000000800 */
.L_x_31:
[----:B------:R-:W-:-:S06]  /*70b0*/  UISETP.NE.AND UP0, UPT, UR22, 0x3, UPT ;  /* 0x000000031600788c */ /* 0x000fcc000bf05270 */
[----:B------:R-:W-:-:S13]  /*70c0*/  PLOP3.LUT P1, PT, PT, PT, UP0, 0x80, 0x0 ;  /* 0x000000000000781c */ /* 0x000fda0003f2f008 */
[----:B------:R-:W-:Y:S05]  /*70d0*/  @!P1 BRA `(.L_x_24) ;  /* 0x0000000000049947 */ /* 0x000fea0003800000 */
[----:B------:R-:W-:Y:S01]  /*70e0*/  BPT.TRAP 0x1 ;  /* 0x000000040000795c */ /* 0x000fe20000300000 */
.L_x_24:
[----:B------:R-:W0:Y:S01]  /*70f0*/  S2UR UR16, SR_CgaCtaId ;  /* 0x00000000001079c3 */ /* 0x000e220000008800 */
[----:B------:R-:W-:Y:S01]  /*7100*/  UMOV UR11, 0x400 ;  /* 0x00000400000b7882 */ /* 0x000fe20000000000 */
[----:B------:R-:W-:Y:S01]  /*7110*/  SHF.L.U32 R2, R0, 0x1f, RZ ;  /* 0x0000001f00027819 */ /* 0x000fe200000006ff */
[----:B0-----:R-:W-:-:S04]  /*7120*/  ULEA UR11, UR16, UR11, 0x18 ;  /* 0x0000000b100b7291 */ /* 0x001fc8000f8ec03f */
[----:B------:R-:W-:-:S09]  /*7130*/  ULEA UR16, UR23, UR11, 0x3 ;  /* 0x0000000b17107291 */ /* 0x000fd2000f8e183f */
[----:B------:R0:W2:Y:S01]  /*7140*/  SYNCS.PHASECHK.TRANS64.TRYWAIT P0, [UR16], R2 ;  /* 0x00000002ff0075a7 */ /* 0x0000a20008000150 */
[----:B------:R-:W-:Y:S05]  /*7150*/  @!P1 BRA `(.L_x_25) ;  /* 0x0000000000049947 */ /* 0x000fea0003800000 */
[----:B------:R-:W-:Y:S01]  /*7160*/  BPT.TRAP 0x1 ;  /* 0x000000040000795c */ /* 0x000fe20000300000 */
.L_x_25:
[----:B--2---:R-:W-:Y:S05]  /*7170*/  @P0 BRA `(.L_x_26) ;  /* 0x0000000000080947 */ /* 0x004fea0003800000 */
[----:B------:R-:W2:Y:S02]  /*7180*/  SYNCS.PHASECHK.TRANS64.TRYWAIT P0, [UR16], R2 ;  /* 0x00000002ff0075a7 */ /* 0x000ea40008000150 */
[----:B--2---:R-:W-:Y:S05]  /*7190*/  @!P0 BRA `(.L_x_27) ;  /* 0x000001e000d48947 */ /* 0x004fea0003800000 */
.L_x_26:
        /* <DEDUP_REMOVED lines=64> */
[----:B--2---:R-:W2:Y:S04]  /*75a0*/  LDL.LU.64 R108, [R1] ;  /* 0x00000000016c7983 */ /* 0x004ea80000300a00 */
[----:B------:R-:W2:Y:S04]  /*75b0*/  LDL.LU.64 R110, [R1+0x8] ;  /* 0x00000800016e7983 */ /* 0x000ea80000300a00 */
        /* <DEDUP_REMOVED lines=61> */
[----:B------:R-:W2:Y:S01]  /*7990*/  LDL.LU.64 R234, [R1+0x1f8] ;  /* 0x0001f80001ea7983 */ /* 0x000ea20000300a00 */
[----:B------:R-:W-:-:S02]  /*79a0*/  UIADD3 UR16, UR11, 0x10100, URZ ;  /* 0x000101000b107890 */ /* 0x000fc4000fffe03f */
[----:B------:R-:W-:Y:S02]  /*79b0*/  UISETP.NE.AND UP0, UPT, UR7, URZ, UPT ;  /* 0x0000003f0700728c */ /* 0x000fe4000bf05270 */
[----:B------:R-:W-:Y:S02]  /*79c0*/  USHF.R.U32.HI UR16, URZ, 0x4, UR16 ;  /* 0x000000043f107899 */ /* 0x000fe40008011610 */
[----:B------:R-:W-:Y:S02]  /*79d0*/  USEL UR8, UR8, URZ, !UP0 ;  /* 0x0000003f08087287 */ /* 0x000fe4000c000000 */
[----:B------:R-:W-:Y:S02]  /*79e0*/  ULOP3.LUT UR16, UR16, 0x3fff, URZ, 0xc0, !UPT ;  /* 0x00003fff10107892 */ /* 0x000fe4000f8ec03f */
[----:B------:R-:W-:Y:S02]  /*79f0*/  UISETP.NE.U32.AND UP0, UPT, UR8, URZ, UPT ;  /* 0x0000003f0800728c */ /* 0x000fe4000bf05070 */
[----:B------:R-:W-:-:S02]  /*7a00*/  ULOP3.LUT UR7, UR12, 0x10000, URZ, 0xfc, !UPT ;  /* 0x000100000c077892 */ /* 0x000fc4000f8efc3f */
[----:B------:R-:W-:Y:S02]  /*7a10*/  ULOP3.LUT UR8, UR16, 0x10000, URZ, 0xfc, !UPT ;  /* 0x0001000010087892 */ /* 0x000fe4000f8efc3f */
[----:B------:R-:W-:Y:S02]  /*7a20*/  ULEA UR7, UR23, UR7, 0xa ;  /* 0x0000000717077291 */ /* 0x000fe4000f8e503f */
[----:B------:R-:W-:Y:S01]  /*7a30*/  ULEA UR8, UR23, UR8, 0xa ;  /* 0x0000000817087291 */ /* 0x000fe2000f8e503f */
[----:B------:R-:W-:Y:S01]  /*7a40*/  UMOV UR17, 0x80000020 ;  /* 0x8000002000117882 */ /* 0x000fe20000000000 */
[----:B------:R-:W-:-:S03]  /*7a50*/  UMOV UR19, 0x80000020 ;  /* 0x8000002000137882 */ /* 0x000fc60000000000 */
[----:B------:R-:W-:Y:S02]  /*7a60*/  UMOV UR16, UR7 ;  /* 0x0000000700107c82 */ /* 0x000fe40008000000 */
[----:B------:R-:W-:Y:S01]  /*7a70*/  UMOV UR18, UR8 ;  /* 0x0000000800127c82 */ /* 0x000fe20008000000 */
[----:B--2---:R-:W-:-:S06]  /*7a80*/  WARPGROUP.ARRIVE ;  /* 0x00000000000079c5 */ /* 0x004fcc0000000000 */
[----:B------:R-:W-:Y:S03]  /*7a90*/  QGMMA.64x256x32.F32.E4M3.E4M3 R108, gdesc[UR16], R108, UP0, gsb0 ;  /* 0x03e00000106c79f3 */ /* 0x000fe6000b80086c */
        /* <DEDUP_REMOVED lines=65> */
[----:B--2---:R-:W2:Y:S04]  /*7eb0*/  LDL.LU.64 R234, [R1+0x870] ;  /* 0x0008700001ea7983 */ /* 0x004ea80000300a00 */
[----:B------:R-:W3:Y:S04]  /*7ec0*/  LDL.LU.64 R232, [R1+0x868] ;  /* 0x0008680001e87983 */ /* 0x000ee80000300a00 */
[----:B------:R-:W4:Y:S04]  /*7ed0*/  LDL.LU.64 R230, [R1+0x860] ;  /* 0x0008600001e67983 */ /* 0x000f280000300a00 */
        /* <DEDUP_REMOVED lines=60> */
[----:B------:R-:W4:Y:S01]  /*82a0*/  LDL.LU.64 R108, [R1+0x678] ;  /* 0x00067800016c7983 */ /* 0x000f220000300a00 */
[----:B------:R-:W-:Y:S01]  /*82b0*/  UIADD3 UR16, UR7, 0x200, URZ ;  /* 0x0000020007107890 */ /* 0x000fe2000fffe03f */
[----:B------:R-:W-:-:S02]  /*82c0*/  UMOV UR17, 0x80000020 ;  /* 0x8000002000117882 */ /* 0x000fc40000000000 */
[----:B--2---:R-:W-:Y:S04]  /*82d0*/  STL.64 [R1+0x670], R234 ;  /* 0x000670ea01007387 */ /* 0x004fe80000100a00 */
[----:B---3--:R-:W-:Y:S04]  /*82e0*/  STL.64 [R1+0x668], R232 ;  /* 0x000668e801007387 */ /* 0x008fe80000100a00 */
[----:B----4-:R-:W-:Y:S04]  /*82f0*/  STL.64 [R1+0x660], R230 ;  /* 0x000660e601007387 */ /* 0x010fe80000100a00 */
        /* <DEDUP_REMOVED lines=38> */
[----:B------:R-:W-:Y:S01]  /*8560*/  STL.64 [R1+0x528], R152 ;  /* 0x0005289801007387 */ /* 0x000fe20000100a00 */
[----:B------:R-:W-:-:S06]  /*8570*/  WARPGROUP.ARRIVE ;  /* 0x00000000000079c5 */ /* 0x000fcc0000000000 */
[----:B------:R-:W-:Y:S03]  /*8580*/  QGMMA.64x256x32.F32.E4M3.E4M3 R24, gdesc[UR16], R24, UP0, gsb0 ;  /* 0x03e00000101879f3 */ /* 0x000fe6000b800818 */
        /* <DEDUP_REMOVED lines=88> */
[----:B------:R-:W-:Y:S01]  /*8b10*/  UIADD3 UR18, UR8, 0x2, URZ ;  /* 0x0000000208127890 */ /* 0x000fe2000fffe03f */
[----:B------:R-:W-:Y:S01]  /*8b20*/  UMOV UR17, 0x80000020 ;  /* 0x8000002000117882 */ /* 0x000fe20000000000 */
[----:B------:R-:W-:Y:S01]  /*8b30*/  UMOV UR19, 0x80000020 ;  /* 0x8000002000137882 */ /* 0x000fe20000000000 */
[----:B--2---:R-:W-:-:S06]  /*8b40*/  WARPGROUP.ARRIVE ;  /* 0x00000000000079c5 */ /* 0x004fcc0000000000 */
[----:B------:R-:W-:Y:S03]  /*8b50*/  QGMMA.64x256x32.F32.E4M3.E4M3 R108, gdesc[UR16], R108, gsb0 ;  /* 0x03e00000106c79f3 */ /* 0x000fe6000800086c */
[----:B------:R-:W-:Y:S02]  /*8b60*/  WARPGROUP.DEPBAR.LE gsb0, 0x0 ;  /* 0x00008000000079c5 */ /* 0x000fe40000010000 */
[----:B------:R-:W-:Y:S01]  /*8b70*/  STL.64 [R1], R108 ;  /* 0x0000006c01007387 */ /* 0x000fe20000100a00 */
[----:B0-----:R-:W-:-:S03]  /*8b80*/  IMAD.MOV.U32 R2, RZ, RZ, R108 ;  /* 0x000000ffff027224 */ /* 0x001fc600078e006c */
        /* <DEDUP_REMOVED lines=63> */
[----:B0-----:R0:W5:Y:S04]  /*8f80*/  LDL.LU.64 R234, [R1+0x670] ;  /* 0x0006700001ea7983 */ /* 0x0011680000300a00 */
[----:B------:R0:W5:Y:S04]  /*8f90*/  LDL.LU.64 R232, [R1+0x668] ;  /* 0x0006680001e87983 */ /* 0x0001680000300a00 */
        /* <DEDUP_REMOVED lines=62> */
[----:B------:R-:W-:Y:S01]  /*9380*/  UIADD3 UR16, UR7, 0x202, URZ ;  /* 0x0000020207107890 */ /* 0x000fe2000fffe03f */
[----:B------:R-:W-:Y:S01]  /*9390*/  UMOV UR17, 0x80000020 ;  /* 0x8000002000117882 */ /* 0x000fe20000000000 */
[----:B------:R-:W-:-:S04]  /*93a0*/  UIADD3 UR6, UR6, 0x2, URZ ;  /* 0x0000000206067890 */ /* 0x000fc8000fffe03f */
[----:B------:R-:W-:-:S04]  /*93b0*/  UISETP.NE.AND UP0, UPT, UR6, UR26, UPT ;  /* 0x0000001a0600728c */ /* 0x000fc8000bf05270 */
[----:B------:R-:W-:-:S06]  /*93c0*/  USEL UR7, URZ, 0x1, UP0 ;  /* 0x000000013f077887 */ /* 0x000fcc0008000000 */
[----:B------:R-:W-:Y:S01]  /*93d0*/  ISETP.NE.AND P0, PT, RZ, UR7, PT ;  /* 0x00000007ff007c0c */ /* 0x000fe2000bf05270 */
[----:B--2---:R-:W-:-:S06]  /*93e0*/  WARPGROUP.ARRIVE ;  /* 0x00000000000079c5 */ /* 0x004fcc0000000000 */
[----:B------:R-:W-:Y:S03]  /*93f0*/  QGMMA.64x256x32.F32.E4M3.E4M3 R24, gdesc[UR16], R24, gsb0 ;  /* 0x03e00000101879f3 */ /* 0x000fe60008000818 */
[----:B------:R-:W-:-:S03]  /*9400*/  WARPGROUP.DEPBAR.LE gsb0, 0x0 ;  /* 0x00008000000079c5 */ /* 0x000fc60000010000 */
[----:B0-----:R-:W-:Y:S05]  /*9410*/  @!P0 BRA `(.L_x_28) ;  /* 0x0000003c000c8947 */ /* 0x001fea0003800000 */
[----:B-----5:R0:W-:Y:S04]  /*9420*/  STL [R1+0x6a0], R225 ;  /* 0x0006a0e101007387 */ /* 0x0201e80000100800 */
[----:B------:R2:W-:Y:S01]  /*9430*/  STL [R1+0x69c], R226 ;  /* 0x00069ce201007387 */ /* 0x0005e20000100800 */
[----:B0-----:R-:W-:-:S03]  /*9440*/  IMAD.MOV.U32 R225, RZ, RZ, R2 ;  /* 0x000000ffffe17224 */ /* 0x001fc600078e0002 */
[----:B--2---:R-:W2:Y:S04]  /*9450*/  LDL R226, [R1+0x4] ;  /* 0x0000040001e27983 */ /* 0x004ea80000100800 */
[----:B------:R0:W-:Y:S04]  /*9460*/  STL [R1+0x698], R227 ;  /* 0x000698e301007387 */ /* 0x0001e80000100800 */
[----:B0-----:R-:W3:Y:S04]  /*9470*/  LDL R227, [R1+0x8] ;  /* 0x0000080001e37983 */ /* 0x001ee80000100800 */
[----:B------:R0:W-:Y:S04]  /*9480*/  STL [R1+0x694], R228 ;  /* 0x000694e401007387 */ /* 0x0001e80000100800 */
[----:B0-----:R-:W4:Y:S04]  /*9490*/  LDL R228, [R1+0xc] ;  /* 0x00000c0001e47983 */ /* 0x001f280000100800 */
        /* <DEDUP_REMOVED lines=209> */
[----:B0-----:R-:W4:Y:S04]  /*a1b0*/  LDL.LU R121, [R1+0x200] ;  /* 0x0002000001797983 */ /* 0x001f280000300800 */
        /* <DEDUP_REMOVED lines=14> */
[----:B------:R-:W4:Y:S04]  /*a2a0*/  LDL.LU R2, [R1+0x230] ;  /* 0x0002300001027983 */ /* 0x000f280000300800 */
        /* <DEDUP_REMOVED lines=38> */
[----:B------:R0:W-:Y:S01]  /*a510*/  STL [R1+0x484], R148 ;  /* 0x0004849401007387 */ /* 0x0001e20000100800 */
[----:B------:R-:W-:-:S03]  /*a520*/  FADD R3, R225, R3 ;  /* 0x00000003e1037221 */ /* 0x000fc60000000000 */
[----:B0-----:R-:W4:Y:S04]  /*a530*/  LDL.LU R148, [R1+0x214] ;  /* 0x0002140001947983 */ /* 0x001f280000300800 */
[----:B------:R0:W-:Y:S01]  /*a540*/  STL [R1+0x480], R149 ;  /* 0x0004809501007387 */ /* 0x0001e20000100800 */
[----:B--2---:R-:W-:-:S01]  /*a550*/  FADD R4, R226, R4 ;  /* 0x00000004e2047221 */ /* 0x004fc20000000000 */
[----:B---3--:R-:W-:Y:S02]  /*a560*/  FADD R5, R227, R5 ;  /* 0x00000005e3057221 */ /* 0x008fe40000000000 */
[----:B0-----:R-:W2:Y:S04]  /*a570*/  LDL R149, [R1+0x1f4] ;  /* 0x0001f40001957983 */ /* 0x001ea80000100800 */
[----:B------:R0:W-:Y:S01]  /*a580*/  STL [R1+0x47c], R150 ;  /* 0x00047c9601007387 */ /* 0x0001e20000100800 */
[----:B----4-:R-:W-:-:S01]  /*a590*/  FADD R6, R228, R6 ;  /* 0x00000006e4067221 */ /* 0x010fc20000000000 */
[----:B------:R-:W-:-:S02]  /*a5a0*/  FADD R7, R229, R7 ;  /* 0x00000007e5077221 */ /* 0x000fc40000000000 */
[----:B0-----:R-:W3:Y:S04]  /*a5b0*/  LDL R150, [R1+0x1c0] ;  /* 0x0001c00001967983 */ /* 0x001ee80000100800 */
[----:B------:R0:W-:Y:S01]  /*a5c0*/  STL [R1+0x478], R151 ;  /* 0x0004789701007387 */ /* 0x0001e20000100800 */
[----:B------:R-:W-:-:S01]  /*a5d0*/  FADD R8, R230, R8 ;  /* 0x00000008e6087221 */ /* 0x000fc20000000000 */
[----:B------:R-:W-:Y:S02]  /*a5e0*/  FADD R9, R231, R9 ;  /* 0x00000009e7097221 */ /* 0x000fe40000000000 */
[----:B0-----:R-:W4:Y:S04]  /*a5f0*/  LDL R151, [R1+0x1f0] ;  /* 0x0001f00001977983 */ /* 0x001f280000100800 */
[----:B------:R0:W-:Y:S01]  /*a600*/  STL [R1+0x474], R0 ;  /* 0x0004740001007387 */ /* 0x0001e20000100800 */
[----:B------:R-:W-:-:S01]  /*a610*/  FADD R10, R232, R10 ;  /* 0x0000000ae80a7221 */ /* 0x000fc20000000000 */
[----:B------:R-:W-:-:S02]  /*a620*/  FADD R11, R233, R11 ;  /* 0x0000000be90b7221 */ /* 0x000fc40000000000 */
[----:B0-----:R-:W2:Y:S04]  /*a630*/  LDL.LU R0, [R1+0x210] ;  /* 0x0002100001007983 */ /* 0x001ea80000300800 */
[----:B------:R-:W3:Y:S04]  /*a640*/  LDL.LU R225, [R1+0x6a0] ;  /* 0x0006a00001e17983 */ /* 0x000ee80000300800 */
[----:B------:R-:W4:Y:S04]  /*a650*/  LDL.LU R226, [R1+0x69c] ;  /* 0x00069c0001e27983 */ /* 0x000f280000300800 */
[----:B------:R-:W2:Y:S04]  /*a660*/  LDL.LU R227, [R1+0x698] ;  /* 0x0006980001e37983 */ /* 0x000ea80000300800 */
[----:B------:R-:W2:Y:S04]  /*a670*/  LDL.LU R228, [R1+0x694] ;  /* 0x0006940001e47983 */ /* 0x000ea80000300800 */
[----:B------:R-:W2:Y:S01]  /*a680*/  LDL.LU R229, [R1+0x690] ;  /* 0x0006900001e57983 */ /* 0x000ea20000300800 */
[----:B------:R-:W-:-:S03]  /*a690*/  FADD R12, R234, R12 ;  /* 0x0000000cea0c7221 */ /* 0x000fc60000000000 */
[----:B------:R-:W2:Y:S01]  /*a6a0*/  LDL.LU R230, [R1+0x68c] ;  /* 0x00068c0001e67983 */ /* 0x000ea20000300800 */
[----:B------:R-:W-:-:S03]  /*a6b0*/  FADD R13, R235, R13 ;  /* 0x0000000deb0d7221 */ /* 0x000fc60000000000 */
[----:B------:R-:W2:Y:S04]  /*a6c0*/  LDL.LU R231, [R1+0x688] ;  /* 0x0006880001e77983 */ /* 0x000ea80000300800 */
[----:B------:R-:W2:Y:S04]  /*a6d0*/  LDL.LU R232, [R1+0x684] ;  /* 0x0006840001e87983 */ /* 0x000ea80000300800 */
[----:B------:R-:W2:Y:S04]  /*a6e0*/  LDL.LU R233, [R1+0x680] ;  /* 0x0006800001e97983 */ /* 0x000ea80000300800 */
[----:B------:R-:W2:Y:S04]  /*a6f0*/  LDL.LU R234, [R1+0x67c] ;  /* 0x00067c0001ea7983 */ /* 0x000ea80000300800 */
[----:B------:R-:W2:Y:S01]  /*a700*/  LDL.LU R235, [R1+0x678] ;  /* 0x0006780001eb7983 */ /* 0x000ea20000300800 */
[----:B------:R-:W-:-:S01]  /*a710*/  FADD R14, R24, R14 ;  /* 0x0000000e180e7221 */ /* 0x000fc20000000000 */
[----:B------:R-:W-:Y:S01]  /*a720*/  FADD R15, R25, R15 ;  /* 0x0000000f190f7221 */ /* 0x000fe20000000000 */
[----:B------:R-:W-:-:S01]  /*a730*/  FADD R16, R26, R16 ;  /* 0x000000101a107221 */ /* 0x000fc20000000000 */
[----:B------:R-:W2:Y:S01]  /*a740*/  LDL.LU R24, [R1+0x674] ;  /* 0x0006740001187983 */ /* 0x000ea20000300800 */
[----:B------:R-:W-:-:S01]  /*a750*/  FADD R17, R27, R17 ;  /* 0x000000111b117221 */ /* 0x000fc20000000000 */
[----:B------:R-:W-:-:S02]  /*a760*/  FADD R18, R28, R18 ;  /* 0x000000121c127221 */ /* 0x000fc40000000000 */
[----:B------:R-:W2:Y:S01]  /*a770*/  LDL.LU R25, [R1+0x670] ;  /* 0x0006700001197983 */ /* 0x000ea20000300800 */
[----:B------:R-:W-:-:S03]  /*a780*/  FADD R19, R29, R19 ;  /* 0x000000131d137221 */ /* 0x000fc60000000000 */
        /* <DEDUP_REMOVED lines=155> */
[----:B---3--:R-:W-:-:S03]  /*b140*/  FADD R225, R107, R225 ;  /* 0x000000e16be17221 */ /* 0x008fc60000000000 */
[----:B------:R-:W3:Y:S01]  /*b150*/  LDL.LU R104, [R1+0x534] ;  /* 0x0005340001687983 */ /* 0x000ee20000300800 */
[----:B----4-:R-:W-:-:S03]  /*b160*/  FADD R226, R108, R226 ;  /* 0x000000e26ce27221 */ /* 0x010fc60000000000 */
[----:B------:R-:W4:Y:S01]  /*b170*/  LDL.LU R105, [R1+0x530] ;  /* 0x0005300001697983 */ /* 0x000f220000300800 */
[----:B--2---:R-:W-:-:S03]  /*b180*/  FADD R227, R109, R227 ;  /* 0x000000e36de37221 */ /* 0x004fc60000000000 */
        /* <DEDUP_REMOVED lines=15> */
[----:B------:R-:W-:-:S01]  /*b280*/  FADD R235, R117, R235 ;  /* 0x000000eb75eb7221 */ /* 0x000fc20000000000 */
[----:B------:R-:W-:Y:S02]  /*b290*/  FADD R121, R120, R121 ;  /* 0x0000007978797221 */ /* 0x000fe40000000000 */
[----:B------:R-:W2:Y:S01]  /*b2a0*/  LDL.LU R114, [R1+0x50c] ;  /* 0x00050c0001727983 */ /* 0x000ea20000300800 */
[----:B------:R-:W-:-:S03]  /*b2b0*/  FADD R236, R118, R236 ;  /* 0x000000ec76ec7221 */ /* 0x000fc60000000000 */
[----:B------:R-:W2:Y:S01]  /*b2c0*/  LDL.LU R115, [R1+0x508] ;  /* 0x0005080001737983 */ /* 0x000ea20000300800 */
[----:B------:R-:W-:-:S03]  /*b2d0*/  FADD R237, R119, R237 ;  /* 0x000000ed77ed7221 */ /* 0x000fc60000000000 */
[----:B------:R-:W2:Y:S01]  /*b2e0*/  LDL.LU R116, [R1+0x504] ;  /* 0x0005040001747983 */ /* 0x000ea20000300800 */
[----:B------:R-:W-:-:S03]  /*b2f0*/  FADD R123, R122, R123 ;  /* 0x0000007b7a7b7221 */ /* 0x000fc60000000000 */
[----:B------:R-:W2:Y:S04]  /*b300*/  LDL.LU R117, [R1+0x500] ;  /* 0x0005000001757983 */ /* 0x000ea80000300800 */
[----:B------:R-:W2:Y:S01]  /*b310*/  LDL.LU R118, [R1+0x4fc] ;  /* 0x0004fc0001767983 */ /* 0x000ea20000300800 */
[----:B------:R-:W-:-:S03]  /*b320*/  FADD R125, R124, R125 ;  /* 0x0000007d7c7d7221 */ /* 0x000fc60000000000 */
[----:B------:R-:W2:Y:S04]  /*b330*/  LDL.LU R119, [R1+0x4f8] ;  /* 0x0004f80001777983 */ /* 0x000ea80000300800 */
[----:B------:R-:W2:Y:S04]  /*b340*/  LDL.LU R120, [R1+0x4f4] ;  /* 0x0004f40001787983 */ /* 0x000ea80000300800 */
[----:B------:R0:W-:Y:S01]  /*b350*/  STL [R1+0x200], R121 ;  /* 0x0002007901007387 */ /* 0x0001e20000100800 */
[----:B------:R-:W-:-:S01]  /*b360*/  FADD R127, R126, R127 ;  /* 0x0000007f7e7f7221 */ /* 0x000fc20000000000 */
[----:B------:R-:W-:Y:S01]  /*b370*/  FADD R0, R128, R0 ;  /* 0x0000000080007221 */ /* 0x000fe20000000000 */
[----:B------:R-:W-:-:S01]  /*b380*/  FADD R148, R150, R148 ;  /* 0x0000009496947221 */ /* 0x000fc20000000000 */
[----:B0-----:R-:W2:Y:S04]  /*b390*/  LDL.LU R121, [R1+0x4f0] ;  /* 0x0004f00001797983 */ /* 0x001ea80000300800 */
        /* <DEDUP_REMOVED lines=9> */
[----:B------:R-:W-:-:S02]  /*b430*/  FADD R136, R137, R136 ;  /* 0x0000008889887221 */ /* 0x000fc40000000000 */
[----:B0-----:R-:W2:Y:S04]  /*b440*/  LDL.LU R125, [R1+0x4e0] ;  /* 0x0004e000017d7983 */ /* 0x001ea80000300800 */
[----:B------:R-:W2:Y:S04]  /*b450*/  LDL.LU R126, [R1+0x4dc] ;  /* 0x0004dc00017e7983 */ /* 0x000ea80000300800 */
[----:B------:R0:W-:Y:S01]  /*b460*/  STL [R1+0x20c], R127 ;  /* 0x00020c7f01007387 */ /* 0x0001e20000100800 */
[----:B------:R-:W-:-:S01]  /*b470*/  FADD R132, R134, R132 ;  /* 0x0000008486847221 */ /* 0x000fc20000000000 */
[----:B------:R-:W-:-:S02]  /*b480*/  FADD R2, R130, R2 ;  /* 0x0000000282027221 */ /* 0x000fc40000000000 */
[----:B0-----:R-:W2:Y:S04]  /*b490*/  LDL.LU R127, [R1+0x4d8] ;  /* 0x0004d800017f7983 */ /* 0x001ea80000300800 */
[----:B------:R-:W2:Y:S04]  /*b4a0*/  LDL.LU R128, [R1+0x4d4] ;  /* 0x0004d40001807983 */ /* 0x000ea80000300800 */
[----:B------:R-:W-:Y:S04]  /*b4b0*/  STL [R1+0x210], R0 ;  /* 0x0002100001007387 */ /* 0x000fe80000100800 */
[----:B------:R-:W-:Y:S04]  /*b4c0*/  STL [R1+0x214], R148 ;  /* 0x0002149401007387 */ /* 0x000fe80000100800 */
[----:B------:R-:W-:Y:S04]  /*b4d0*/  STL [R1+0x218], R144 ;  /* 0x0002189001007387 */ /* 0x000fe80000100800 */
[----:B------:R-:W-:Y:S04]  /*b4e0*/  STL [R1+0x21c], R142 ;  /* 0x00021c8e01007387 */ /* 0x000fe80000100800 */
[----:B------:R-:W-:Y:S04]  /*b4f0*/  STL [R1+0x220], R140 ;  /* 0x0002208c01007387 */ /* 0x000fe80000100800 */
[----:B------:R-:W-:Y:S04]  /*b500*/  STL [R1+0x224], R138 ;  /* 0x0002248a01007387 */ /* 0x000fe80000100800 */
[----:B------:R-:W3:Y:S04]  /*b510*/  LDL.LU R130, [R1+0x234] ;  /* 0x0002340001827983 */ /* 0x000ee80000300800 */
[----:B------:R-:W-:Y:S04]  /*b520*/  STL [R1+0x228], R136 ;  /* 0x0002288801007387 */ /* 0x000fe80000100800 */
[----:B------:R0:W-:Y:S04]  /*b530*/  STL [R1+0x22c], R132 ;  /* 0x00022c8401007387 */ /* 0x0001e80000100800 */
[----:B0-----:R-:W4:Y:S04]  /*b540*/  LDL.LU R132, [R1+0x238] ;  /* 0x0002380001847983 */ /* 0x001f280000300800 */
[----:B------:R-:W2:Y:S04]  /*b550*/  LDL.LU R134, [R1+0x23c] ;  /* 0x00023c0001867983 */ /* 0x000ea80000300800 */
[----:B------:R0:W-:Y:S04]  /*b560*/  STL [R1+0x230], R2 ;  /* 0x0002300201007387 */ /* 0x0001e80000100800 */
[----:B------:R-:W2:Y:S04]  /*b570*/  LDL.LU R136, [R1+0x240] ;  /* 0x0002400001887983 */ /* 0x000ea80000300800 */
        /* <DEDUP_REMOVED lines=11> */
[----:B0-----:R-:W2:Y:S04]  /*b630*/  LDL.LU R2, [R1+0x270] ;  /* 0x0002700001027983 */ /* 0x001ea80000300800 */
[----:B------:R-:W2:Y:S01]  /*b640*/  LDL.LU R0, [R1+0x274] ;  /* 0x0002740001007983 */ /* 0x000ea20000300800 */
[----:B---3--:R-:W-:-:S03]  /*b650*/  FADD R130, R129, R130 ;  /* 0x0000008281827221 */ /* 0x008fc60000000000 */
[----:B------:R-:W3:Y:S04]  /*b660*/  LDL.LU R129, [R1+0x4d0] ;  /* 0x0004d00001817983 */ /* 0x000ee80000300800 */
[----:B------:R0:W-:Y:S04]  /*b670*/  STL [R1+0x234], R130 ;  /* 0x0002348201007387 */ /* 0x0001e80000100800 */
[----:B0-----:R-:W3:Y:S01]  /*b680*/  LDL.LU R130, [R1+0x4cc] ;  /* 0x0004cc0001827983 */ /* 0x001ee20000300800 */
[----:B----4-:R-:W-:-:S03]  /*b690*/  FADD R132, R131, R132 ;  /* 0x0000008483847221 */ /* 0x010fc60000000000 */
[----:B------:R-:W4:Y:S01]  /*b6a0*/  LDL.LU R131, [R1+0x4c8] ;  /* 0x0004c80001837983 */ /* 0x000f220000300800 */
[----:B--2---:R-:W-:-:S03]  /*b6b0*/  FADD R134, R133, R134 ;  /* 0x0000008685867221 */ /* 0x004fc60000000000 */
[----:B------:R0:W-:Y:S01]  /*b6c0*/  STL [R1+0x238], R132 ;  /* 0x0002388401007387 */ /* 0x0001e20000100800 */
[----:B------:R-:W-:-:S03]  /*b6d0*/  FADD R136, R135, R136 ;  /* 0x0000008887887221 */ /* 0x000fc60000000000 */
[----:B0-----:R-:W2:Y:S01]  /*b6e0*/  LDL.LU R132, [R1+0x4c4] ;  /* 0x0004c40001847983 */ /* 0x001ea20000300800 */
[----:B------:R-:W-:-:S03]  /*b6f0*/  FADD R150, R151, R150 ;  /* 0x0000009697967221 */ /* 0x000fc60000000000 */
[----:B------:R-:W2:Y:S01]  /*b700*/  LDL.LU R133, [R1+0x4c0] ;  /* 0x0004c00001857983 */ /* 0x000ea20000300800 */
[----:B------:R-:W-:-:S03]  /*b710*/  FADD R148, R149, R148 ;  /* 0x0000009495947221 */ /* 0x000fc60000000000 */
[----:B------:R0:W-:Y:S01]  /*b720*/  STL [R1+0x23c], R134 ;  /* 0x00023c8601007387 */ /* 0x0001e20000100800 */
[----:B------:R-:W-:-:S01]  /*b730*/  FADD R146, R147, R146 ;  /* 0x0000009293927221 */ /* 0x000fc20000000000 */
[----:B------:R-:W-:Y:S02]  /*b740*/  FADD R144, R145, R144 ;  /* 0x0000009091907221 */ /* 0x000fe40000000000 */
[----:B0-----:R-:W2:Y:S01]  /*b750*/  LDL.LU R134, [R1+0x4bc] ;  /* 0x0004bc0001867983 */ /* 0x001ea20000300800 */
[----:B------:R-:W-:-:S03]  /*b760*/  FADD R143, R24, R143 ;  /* 0x0000008f188f7221 */ /* 0x000fc60000000000 */
[----:B------:R-:W2:Y:S01]  /*b770*/  LDL.LU R135, [R1+0x4b8] ;  /* 0x0004b80001877983 */ /* 0x000ea20000300800 */
[----:B------:R-:W-:-:S03]  /*b780*/  FADD R142, R25, R142 ;  /* 0x0000008e198e7221 */ /* 0x000fc60000000000 */
[----:B------:R0:W-:Y:S01]  /*b790*/  STL [R1+0x240], R136 ;  /* 0x0002408801007387 */ /* 0x0001e20000100800 */
[----:B------:R-:W-:-:S01]  /*b7a0*/  FADD R141, R26, R141 ;  /* 0x0000008d1a8d7221 */ /* 0x000fc20000000000 */
[----:B------:R-:W-:Y:S01]  /*b7b0*/  FADD R140, R27, R140 ;  /* 0x0000008c1b8c7221 */ /* 0x000fe20000000000 */
[----:B------:R-:W-:-:S01]  /*b7c0*/  FADD R139, R28, R139 ;  /* 0x0000008b1c8b7221 */ /* 0x000fc20000000000 */
[----:B0-----:R-:W2:Y:S01]  /*b7d0*/  LDL.LU R136, [R1+0x4b4] ;  /* 0x0004b40001887983 */ /* 0x001ea20000300800 */
[----:B------:R-:W-:-:S03]  /*b7e0*/  FADD R138, R29, R138 ;  /* 0x0000008a1d8a7221 */ /* 0x000fc60000000000 */
[----:B------:R0:W-:Y:S01]  /*b7f0*/  STL [R1+0x244], R150 ;  /* 0x0002449601007387 */ /* 0x0001e20000100800 */
[----:B------:R-:W-:-:S03]  /*b800*/  FADD R137, R30, R137 ;  /* 0x000000891e897221 */ /* 0x000fc60000000000 */
[----:B------:R1:W-:Y:S01]  /*b810*/  STL [R1+0x248], R148 ;  /* 0x0002489401007387 */ /* 0x0003e20000100800 */
[----:B------:R-:W-:-:S03]  /*b820*/  FADD R2, R31, R2 ;  /* 0x000000021f027221 */ /* 0x000fc60000000000 */
[----:B------:R1:W-:Y:S01]  /*b830*/  STL [R1+0x24c], R146 ;  /* 0x00024c9201007387 */ /* 0x0003e20000100800 */
[----:B------:R-:W-:-:S03]  /*b840*/  FADD R0, R32, R0 ;  /* 0x0000000020007221 */ /* 0x000fc60000000000 */
[----:B------:R1:W-:Y:S04]  /*b850*/  STL [R1+0x250], R144 ;  /* 0x0002509001007387 */ /* 0x0003e80000100800 */
[----:B------:R1:W-:Y:S04]  /*b860*/  STL [R1+0x254], R143 ;  /* 0x0002548f01007387 */ /* 0x0003e80000100800 */
[----:B------:R1:W-:Y:S04]  /*b870*/  STL [R1+0x258], R142 ;  /* 0x0002588e01007387 */ /* 0x0003e80000100800 */
[----:B------:R1:W-:Y:S04]  /*b880*/  STL [R1+0x25c], R141 ;  /* 0x00025c8d01007387 */ /* 0x0003e80000100800 */
[----:B------:R1:W-:Y:S04]  /*b890*/  STL [R1+0x260], R140 ;  /* 0x0002608c01007387 */ /* 0x0003e80000100800 */
[----:B------:R1:W-:Y:S04]  /*b8a0*/  STL [R1+0x264], R139 ;  /* 0x0002648b01007387 */ /* 0x0003e80000100800 */
[----:B------:R1:W-:Y:S04]  /*b8b0*/  STL [R1+0x268], R138 ;  /* 0x0002688a01007387 */ /* 0x0003e80000100800 */
[----:B------:R-:W3:Y:S04]  /*b8c0*/  LDL.LU R151, [R1+0x278] ;  /* 0x0002780001977983 */ /* 0x000ee80000300800 */
[----:B------:R1:W-:Y:S04]  /*b8d0*/  STL [R1+0x26c], R137 ;  /* 0x00026c8901007387 */ /* 0x0003e80000100800 */
[----:B0-----:R-:W4:Y:S04]  /*b8e0*/  LDL.LU R150, [R1+0x27c] ;  /* 0x00027c0001967983 */ /* 0x001f280000300800 */
[----:B------:R0:W-:Y:S04]  /*b8f0*/  STL [R1+0x270], R2 ;  /* 0x0002700201007387 */ /* 0x0001e80000100800 */
[----:B------:R-:W2:Y:S04]  /*b900*/  LDL.LU R149, [R1+0x280] ;  /* 0x0002800001957983 */ /* 0x000ea80000300800 */
[----:B------:R0:W-:Y:S04]  /*b910*/  STL [R1+0x274], R0 ;  /* 0x0002740001007387 */ /* 0x0001e80000100800 */
[----:B-1----:R-:W2:Y:S04]  /*b920*/  LDL.LU R148, [R1+0x284] ;  /* 0x0002840001947983 */ /* 0x002ea80000300800 */
        /* <DEDUP_REMOVED lines=13> */
[----:B---3--:R-:W-:-:S05]  /*ba00*/  FADD R151, R33, R151 ;  /* 0x0000009721977221 */ /* 0x008fca0000000000 */
[----:B------:R0:W-:Y:S01]  /*ba10*/  STL [R1+0x278], R151 ;  /* 0x0002789701007387 */ /* 0x0001e20000100800 */
[----:B----4-:R-:W-:-:S05]  /*ba20*/  FADD R150, R34, R150 ;  /* 0x0000009622967221 */ /* 0x010fca0000000000 */
[----:B------:R1:W-:Y:S01]  /*ba30*/  STL [R1+0x27c], R150 ;  /* 0x00027c9601007387 */ /* 0x0003e20000100800 */
[----:B--2---:R-:W-:-:S05]  /*ba40*/  FADD R149, R35, R149 ;  /* 0x0000009523957221 */ /* 0x004fca0000000000 */
[----:B------:R2:W-:Y:S01]  /*ba50*/  STL [R1+0x280], R149 ;  /* 0x0002809501007387 */ /* 0x0005e20000100800 */
[----:B------:R-:W-:-:S01]  /*ba60*/  FADD R148, R36, R148 ;  /* 0x0000009424947221 */ /* 0x000fc20000000000 */
[----:B------:R-:W-:-:S04]  /*ba70*/  FADD R147, R37, R147 ;  /* 0x0000009325937221 */ /* 0x000fc80000000000 */
[----:B------:R3:W-:Y:S01]  /*ba80*/  STL [R1+0x284], R148 ;  /* 0x0002849401007387 */ /* 0x0007e20000100800 */
[----:B------:R-:W-:-:S03]  /*ba90*/  FADD R146, R38, R146 ;  /* 0x0000009226927221 */ /* 0x000fc60000000000 */
        /* <DEDUP_REMOVED lines=20> */
[----:B0-----:R-:W4:Y:S01]  /*bbe0*/  LDL.LU R151, [R1+0x2bc] ;  /* 0x0002bc0001977983 */ /* 0x001f220000300800 */
[----:B------:R-:W-:-:S03]  /*bbf0*/  FADD R0, R49, R0 ;  /* 0x0000000031007221 */ /* 0x000fc60000000000 */
[----:B------:R0:W-:Y:S04]  /*bc00*/  STL [R1+0x2b0], R137 ;  /* 0x0002b08901007387 */ /* 0x0001e80000100800 */
[----:B-1----:R-:W4:Y:S04]  /*bc10*/  LDL.LU R150, [R1+0x2c0] ;  /* 0x0002c00001967983 */ /* 0x002f280000300800 */
[----:B------:R1:W-:Y:S04]  /*bc20*/  STL [R1+0x2b4], R2 ;  /* 0x0002b40201007387 */ /* 0x0003e80000100800 */
[----:B--2---:R-:W2:Y:S04]  /*bc30*/  LDL.LU R149, [R1+0x2c4] ;  /* 0x0002c40001957983 */ /* 0x004ea80000300800 */
[----:B------:R1:W-:Y:S04]  /*bc40*/  STL [R1+0x2b8], R0 ;  /* 0x0002b80001007387 */ /* 0x0003e80000100800 */
[----:B---3--:R-:W3:Y:S04]  /*bc50*/  LDL.LU R148, [R1+0x2c8] ;  /* 0x0002c80001947983 */ /* 0x008ee80000300800 */
[----:B----4-:R-:W4:Y:S04]  /*bc60*/  LDL.LU R147, [R1+0x2cc] ;  /* 0x0002cc0001937983 */ /* 0x010f280000300800 */
[----:B------:R-:W4:Y:S04]  /*bc70*/  LDL.LU R146, [R1+0x2d0] ;  /* 0x0002d00001927983 */ /* 0x000f280000300800 */
        /* <DEDUP_REMOVED lines=8> */
[----:B0-----:R-:W4:Y:S04]  /*bd00*/  LDL.LU R137, [R1+0x2f4] ;  /* 0x0002f40001897983 */ /* 0x001f280000300800 */
[----:B-1----:R-:W4:Y:S04]  /*bd10*/  LDL.LU R2, [R1+0x2f8] ;  /* 0x0002f80001027983 */ /* 0x002f280000300800 */
[----:B------:R-:W4:Y:S01]  /*bd20*/  LDL.LU R0, [R1+0x2fc] ;  /* 0x0002fc0001007983 */ /* 0x000f220000300800 */
[----:B------:R-:W-:-:S01]  /*bd30*/  FADD R151, R50, R151 ;  /* 0x0000009732977221 */ /* 0x000fc20000000000 */
[----:B------:R-:W-:-:S04]  /*bd40*/  FADD R150, R51, R150 ;  /* 0x0000009633967221 */ /* 0x000fc80000000000 */
[----:B------:R0:W-:Y:S01]  /*bd50*/  STL [R1+0x2bc], R151 ;  /* 0x0002bc9701007387 */ /* 0x0001e20000100800 */
[----:B--2---:R-:W-:-:S03]  /*bd60*/  FADD R149, R52, R149 ;  /* 0x0000009534957221 */ /* 0x004fc60000000000 */
[----:B------:R1:W-:Y:S01]  /*bd70*/  STL [R1+0x2c0], R150 ;  /* 0x0002c09601007387 */ /* 0x0003e20000100800 */
[----:B---3--:R-:W-:-:S03]  /*bd80*/  FADD R148, R53, R148 ;  /* 0x0000009435947221 */ /* 0x008fc60000000000 */
[----:B------:R2:W-:Y:S01]  /*bd90*/  STL [R1+0x2c4], R149 ;  /* 0x0002c49501007387 */ /* 0x0005e20000100800 */
[----:B----4-:R-:W-:-:S03]  /*bda0*/  FADD R147, R54, R147 ;  /* 0x0000009336937221 */ /* 0x010fc60000000000 */
        /* <DEDUP_REMOVED lines=198> */
[----:B------:R-:W-:Y:S01]  /*ca10*/  STL [R1+0x3cc], R151 ;  /* 0x0003cc9701007387 */ /* 0x000fe20000100800 */
[----:B--2---:R-:W-:-:S03]  /*ca20*/  FADD R149, R120, R149 ;  /* 0x0000009578957221 */ /* 0x004fc60000000000 */
[----:B------:R-:W-:Y:S01]  /*ca30*/  STL [R1+0x3d0], R150 ;  /* 0x0003d09601007387 */ /* 0x000fe20000100800 */
[----:B---3--:R-:W-:-:S03]  /*ca40*/  FADD R148, R121, R148 ;  /* 0x0000009479947221 */ /* 0x008fc60000000000 */
[----:B------:R-:W-:Y:S01]  /*ca50*/  STL [R1+0x3d4], R149 ;  /* 0x0003d49501007387 */ /* 0x000fe20000100800 */
[----:B----4-:R-:W-:-:S03]  /*ca60*/  FADD R147, R122, R147 ;  /* 0x000000937a937221 */ /* 0x010fc60000000000 */
[----:B------:R-:W-:Y:S01]  /*ca70*/  STL [R1+0x3d8], R148 ;  /* 0x0003d89401007387 */ /* 0x000fe20000100800 */
[----:B------:R-:W-:-:S03]  /*ca80*/  FADD R146, R123, R146 ;  /* 0x000000927b927221 */ /* 0x000fc60000000000 */
        /* <DEDUP_REMOVED lines=18> */
[----:B------:R-:W-:Y:S04]  /*cbb0*/  STL [R1+0x400], R138 ;  /* 0x0004008a01007387 */ /* 0x000fe80000100800 */
[----:B------:R0:W-:Y:S04]  /*cbc0*/  STL [R1+0x404], R137 ;  /* 0x0004048901007387 */ /* 0x0001e80000100800 */
[----:B0-----:R-:W2:Y:S01]  /*cbd0*/  LDL.LU R137, [R1+0x410] ;  /* 0x0004100001897983 */ /* 0x001ea20000300800 */
[----:B------:R-:W-:-:S01]  /*cbe0*/  FADD R2, R133, R2 ;  /* 0x0000000285027221 */ /* 0x000fc20000000000 */
[----:B------:R-:W-:-:S02]  /*cbf0*/  FADD R0, R134, R0 ;  /* 0x0000000086007221 */ /* 0x000fc40000000000 */
[----:B------:R-:W3:Y:S04]  /*cc00*/  LDL.LU R138, [R1+0x414] ;  /* 0x00041400018a7983 */ /* 0x000ee80000300800 */
[----:B------:R-:W-:Y:S04]  /*cc10*/  STL [R1+0x408], R2 ;  /* 0x0004080201007387 */ /* 0x000fe80000100800 */
[----:B------:R-:W4:Y:S04]  /*cc20*/  LDL.LU R139, [R1+0x418] ;  /* 0x00041800018b7983 */ /* 0x000f280000300800 */
[----:B------:R0:W-:Y:S04]  /*cc30*/  STL [R1+0x40c], R0 ;  /* 0x00040c0001007387 */ /* 0x0001e80000100800 */
        /* <DEDUP_REMOVED lines=13> */
[----:B------:R-:W4:Y:S01]  /*cd10*/  LDL.LU R2, [R1+0x450] ;  /* 0x0004500001027983 */ /* 0x000f220000300800 */
[----:B--2---:R-:W-:-:S05]  /*cd20*/  FADD R137, R135, R137 ;  /* 0x0000008987897221 */ /* 0x004fca0000000000 */
[----:B------:R0:W-:Y:S04]  /*cd30*/  STL [R1+0x410], R137 ;  /* 0x0004108901007387 */ /* 0x0001e80000100800 */
[----:B0-----:R-:W4:Y:S01]  /*cd40*/  LDL.LU R137, [R1+0x4b0] ;  /* 0x0004b00001897983 */ /* 0x001f220000300800 */
[----:B---3--:R-:W-:-:S05]  /*cd50*/  FADD R138, R136, R138 ;  /* 0x0000008a888a7221 */ /* 0x008fca0000000000 */
[----:B------:R0:W-:Y:S04]  /*cd60*/  STL [R1+0x414], R138 ;  /* 0x0004148a01007387 */ /* 0x0001e80000100800 */
[----:B0-----:R-:W2:Y:S01]  /*cd70*/  LDL.LU R138, [R1+0x4ac] ;  /* 0x0004ac00018a7983 */ /* 0x001ea20000300800 */
[----:B----4-:R-:W-:-:S05]  /*cd80*/  FADD R139, R137, R139 ;  /* 0x0000008b898b7221 */ /* 0x010fca0000000000 */
[----:B------:R0:W-:Y:S04]  /*cd90*/  STL [R1+0x418], R139 ;  /* 0x0004188b01007387 */ /* 0x0001e80000100800 */
[----:B0-----:R-:W3:Y:S01]  /*cda0*/  LDL.LU R139, [R1+0x4a8] ;  /* 0x0004a800018b7983 */ /* 0x001ee20000300800 */
[----:B--2---:R-:W-:-:S05]  /*cdb0*/  FADD R140, R138, R140 ;  /* 0x0000008c8a8c7221 */ /* 0x004fca0000000000 */
[----:B------:R0:W-:Y:S04]  /*cdc0*/  STL [R1+0x41c], R140 ;  /* 0x00041c8c01007387 */ /* 0x0001e80000100800 */
[----:B0-----:R-:W2:Y:S01]  /*cdd0*/  LDL.LU R140, [R1+0x4a4] ;  /* 0x0004a400018c7983 */ /* 0x001ea20000300800 */
[----:B---3--:R-:W-:-:S05]  /*cde0*/  FADD R141, R139, R141 ;  /* 0x0000008d8b8d7221 */ /* 0x008fca0000000000 */
        /* <DEDUP_REMOVED lines=34> */
[----:B0-----:R0:W5:Y:S01]  /*d010*/  LDL.LU R0, [R1+0x474] ;  /* 0x0004740001007983 */ /* 0x0011620000300800 */
[----:B------:R-:W-:Y:S01]  /*d020*/  UMOV UR6, URZ ;  /* 0x0000003f00067c82 */ /* 0x000fe20008000000 */
[----:B---3--:R-:W-:-:S05]  /*d030*/  FADD R2, R2, R151 ;  /* 0x0000009702027221 */ /* 0x008fca0000000000 */
[----:B------:R0:W-:Y:S02]  /*d040*/  STL [R1+0x450], R2 ;  /* 0x0004500201007387 */ /* 0x0001e40000100800 */
.L_x_28:
[----:B------:R-:W-:Y:S05]  /*d050*/  @!P1 BRA `(.L_x_29) ;  /* 0x0000000000049947 */ /* 0x000fea0003800000 */
[----:B------:R-:W-:Y:S01]  /*d060*/  BPT.TRAP 0x1 ;  /* 0x000000040000795c */ /* 0x000fe20000300000 */
.L_x_29:
[----:B0-----:R-:W2:Y:S04]  /*d070*/  LDL R2, [R1+0x454] ;  /* 0x0004540001027983 */ /* 0x001ea80000100800 */
[----:B-----5:R0:W-:Y:S04]  /*d080*/  STL [R1+0x474], R0 ;  /* 0x0004740001007387 */ /* 0x0201e80000100800 */
[----:B0-----:R-:W3:Y:S01]  /*d090*/  LDL R0, [R1+0x458] ;  /* 0x0004580001007983 */ /* 0x001ee20000100800 */
[----:B--2---:R-:W-:Y:S01]  /*d0a0*/  ISETP.NE.AND P0, PT, R2, RZ, PT ;  /* 0x000000ff0200720c */ /* 0x004fe20003f05270 */
[----:B------:R-:W-:-:S12]  /*d0b0*/  IMAD.U32 R2, RZ, RZ, UR25 ;  /* 0x00000019ff027e24 */ /* 0x000fd8000f8e00ff */
[----:B------:R-:W-:-:S05]  /*d0c0*/  @P0 LEA R2, R2, UR11, 0x3 ;  /* 0x0000000b02020c11 */ /* 0x000fca000f8e18ff */
[----:B------:R-:W-:-:S05]  /*d0d0*/  @P0 VIADD R2, R2, 0x20 ;  /* 0x0000002002020836 */ /* 0x000fca0000000000 */
[----:B---3--:R-:W-:Y:S02]  /*d0e0*/  @P0 PRMT R2, R0, 0x654, R2 ;  /* 0x0000065400020816 */ /* 0x008fe40000000002 */
[----:B------:R0:W5:Y:S01]  /*d0f0*/  LDL.LU R0, [R1+0x474] ;  /* 0x0004740001007983 */ /* 0x0001620000300800 */
[----:B------:R-:W-:Y:S01]  /*d100*/  UISETP.GT.U32.AND UP0, UPT, UR13, 0x1, UPT ;  /* 0x000000010d00788c */ /* 0x000fe2000bf04070 */
[----:B------:R0:W-:Y:S05]  /*d110*/  @P0 SYNCS.ARRIVE.TRANS64.RED.A1T0 RZ, [R2+URZ], RZ ;  /* 0x000000ff02ff09a7 */ /* 0x0001ea000810043f */
[----:B------:R-:W-:-:S13]  /*d120*/  PLOP3.LUT P0, PT, PT, PT, UP0, 0x80, 0x0 ;  /* 0x000000000000781c */ /* 0x000fda0003f0f008 */
[----:B0-----:R-:W-:Y:S05]  /*d130*/  @P0 BRA `(.L_x_30) ;  /* 0x0000000000040947 */ /* 0x001fea0003800000 */
[----:B------:R-:W-:Y:S01]  /*d140*/  BPT.TRAP 0x1 ;  /* 0x000000040000795c */ /* 0x000fe20000300000 */
.L_x_30:
[----:B------:R-:W-:Y:S02]  /*d150*/  UISETP.GT.AND UP2, UPT, UR24, 0x1, UPT ;  /* 0x000000011800788c */ /* 0x000fe4000bf44270 */
[----:B------:R-:W-:Y:S02]  /*d160*/  UIADD3 UR23, UR23, 0x1, URZ ;  /* 0x0000000117177890 */ /* 0x000fe4000fffe03f */
[----:B------:R-:W-:Y:S02]  /*d170*/  UIADD3 UR25, UR25, 0x1, URZ ;  /* 0x0000000119197890 */ /* 0x000fe4000fffe03f */
[----:B------:R-:W-:Y:S01]  /*d180*/  PLOP3.LUT P0, PT, PT, PT, UP2, 0x80, 0x0 ;  /* 0x000000000000781c */ /* 0x000fe20003f0f028 */
[----:B------:R-:W-:Y:S02]  /*d190*/  UISETP.NE.AND UP0, UPT, UR23, 0x4, UPT ;  /* 0x000000041700788c */ /* 0x000fe4000bf05270 */
[----:B------:R-:W-:Y:S02]  /*d1a0*/  UISETP.NE.AND UP1, UPT, UR25, 0x4, UPT ;  /* 0x000000041900788c */ /* 0x000fe4000bf25270 */
[----:B------:R-:W-:-:S02]  /*d1b0*/  USEL UR8, URZ, 0x1, UP0 ;  /* 0x000000013f087887 */ /* 0x000fc40008000000 */
[----:B------:R-:W-:Y:S02]  /*d1c0*/  UIADD3 UR24, UR24, -0x1, URZ ;  /* 0xffffffff18187890 */ /* 0x000fe4000fffe03f */
[----:B------:R-:W-:Y:S02]  /*d1d0*/  USEL UR23, UR23, URZ, UP0 ;  /* 0x0000003f17177287 */ /* 0x000fe40008000000 */
[----:B-----5:R-:W-:Y:S01]  /*d1e0*/  LOP3.LUT R0, R0, UR8, RZ, 0x3c, !PT ;  /* 0x0000000800007c12 */ /* 0x020fe2000f8e3cff */
[----:B------:R-:W-:Y:S01]  /*d1f0*/  USEL UR25, UR25, URZ, UP1 ;  /* 0x0000003f19197287 */ /* 0x000fe20008800000 */
[----:B------:R-:W-:Y:S01]  /*d200*/  UMOV UR8, 0x1 ;  /* 0x0000000100087882 */ /* 0x000fe20000000000 */
[----:B------:R-:W-:Y:S10]  /*d210*/  @P0 BRA `(.L_x_31) ;  /* 0xffffff9c00a40947 */ /* 0x000ff4000383ffff */
.L_x_23:
[----:B------:R-:W-:-:S04]  /*d220*/  UISETP.NE.AND UP0, UPT, UR6, URZ, UPT ;  /* 0x0000003f0600728c */ /* 0x000fc8000bf05270 */
[----:B------:R-:W-:-:S06]  /*d230*/  USEL UR6, URZ, 0x1, !UP0 ;  /* 0x000000013f067887 */ /* 0x000fcc000c000000 */
[----:B------:R-:W-:-:S13]  /*d240*/  ISETP.NE.AND P0, PT, RZ, UR6, PT ;  /* 0x00000006ff007c0c */ /* 0x000fda000bf05270 */
[----:B------:R-:W-:Y:S05]  /*d250*/  @!P0 BRA `(.L_x_32) ;  /* 0x0000003800108947 */ /* 0x000fea0003800000 */
[----:B------:R0:W-:Y:S04]  /*d260*/  STL [R1+0x624], R43 ;  /* 0x0006242b01007387 */ /* 0x0001e80000100800 */
[----:B0-----:R-:W2:Y:S04]  /*d270*/  LDL.LU R43, [R1] ;  /* 0x00000000012b7983 */ /* 0x001ea80000300800 */
[----:B------:R0:W-:Y:S04]  /*d280*/  STL [R1+0x620], R44 ;  /* 0x0006202c01007387 */ /* 0x0001e80000100800 */
[----:B0-----:R-:W3:Y:S04]  /*d290*/  LDL.LU R44, [R1+0x4] ;  /* 0x00000400012c7983 */ /* 0x001ee80000300800 */
[----:B------:R0:W-:Y:S04]  /*d2a0*/  STL [R1+0x61c], R45 ;  /* 0x00061c2d01007387 */ /* 0x0001e80000100800 */
[----:B0-----:R-:W4:Y:S04]  /*d2b0*/  LDL.LU R45, [R1+0x8] ;  /* 0x00000800012d7983 */ /* 0x001f280000300800 */
[----:B------:R0:W-:Y:S04]  /*d2c0*/  STL [R1+0x618], R46 ;  /* 0x0006182e01007387 */ /* 0x0001e80000100800 */
[----:B0-----:R-:W5:Y:S04]  /*d2d0*/  LDL.LU R46, [R1+0xc] ;  /* 0x00000c00012e7983 */ /* 0x001f680000300800 */
        /* <DEDUP_REMOVED lines=138> */
[----:B------:R-:W5:Y:S04]  /*db80*/  LDL.LU R0, [R1+0x1b0] ;  /* 0x0001b00001007983 */ /* 0x000f680000300800 */
[----:B------:R-:W5:Y:S04]  /*db90*/  LDL.LU R2, [R1+0x204] ;  /* 0x0002040001027983 */ /* 0x000f680000300800 */
        /* <DEDUP_REMOVED lines=67> */
[----:B0-----:R-:W5:Y:S01]  /*dfd0*/  LDL.LU R149, [R1+0x12c] ;  /* 0x00012c0001957983 */ /* 0x001f620000300800 */
[----:B--2---:R-:W-:-:S03]  /*dfe0*/  FADD R3, R43, R3 ;  /* 0x000000032b037221 */ /* 0x004fc60000000000 */
[----:B------:R0:W-:Y:S01]  /*dff0*/  STL [R1+0x478], R150 ;  /* 0x0004789601007387 */ /* 0x0001e20000100800 */
[----:B---3--:R-:W-:Y:S01]  /*e000*/  FADD R4, R44, R4 ;  /* 0x000000042c047221 */ /* 0x008fe20000000000 */
[----:B----4-:R-:W-:Y:S01]  /*e010*/  FADD R5, R45, R5 ;  /* 0x000000052d057221 */ /* 0x010fe20000000000 */
[----:B-----5:R-:W-:Y:S01]  /*e020*/  FADD R6, R46, R6 ;  /* 0x000000062e067221 */ /* 0x020fe20000000000 */
[----:B------:R-:W-:Y:S01]  /*e030*/  FADD R7, R47, R7 ;  /* 0x000000072f077221 */ /* 0x000fe20000000000 */
[----:B0-----:R-:W2:Y:S04]  /*e040*/  LDL.LU R150, [R1+0x128] ;  /* 0x0001280001967983 */ /* 0x001ea80000300800 */
[----:B------:R0:W-:Y:S01]  /*e050*/  STL [R1+0x474], R151 ;  /* 0x0004749701007387 */ /* 0x0001e20000100800 */
[----:B------:R-:W-:Y:S01]  /*e060*/  FADD R8, R48, R8 ;  /* 0x0000000830087221 */ /* 0x000fe20000000000 */
[----:B------:R-:W-:Y:S01]  /*e070*/  FADD R9, R49, R9 ;  /* 0x0000000931097221 */ /* 0x000fe20000000000 */
[----:B------:R-:W-:Y:S01]  /*e080*/  FADD R10, R50, R10 ;  /* 0x0000000a320a7221 */ /* 0x000fe20000000000 */
[----:B0-----:R-:W3:Y:S04]  /*e090*/  LDL.LU R151, [R1+0x124] ;  /* 0x0001240001977983 */ /* 0x001ee80000300800 */
[----:B------:R-:W4:Y:S04]  /*e0a0*/  LDL.LU R43, [R1+0x624] ;  /* 0x00062400012b7983 */ /* 0x000f280000300800 */
[----:B------:R-:W5:Y:S04]  /*e0b0*/  LDL.LU R44, [R1+0x620] ;  /* 0x00062000012c7983 */ /* 0x000f680000300800 */
[----:B------:R-:W4:Y:S04]  /*e0c0*/  LDL.LU R45, [R1+0x61c] ;  /* 0x00061c00012d7983 */ /* 0x000f280000300800 */
[----:B------:R-:W5:Y:S01]  /*e0d0*/  LDL.LU R46, [R1+0x618] ;  /* 0x00061800012e7983 */ /* 0x000f620000300800 */
[----:B------:R-:W-:-:S03]  /*e0e0*/  FADD R11, R51, R11 ;  /* 0x0000000b330b7221 */ /* 0x000fc60000000000 */
[----:B------:R-:W4:Y:S01]  /*e0f0*/  LDL.LU R47, [R1+0x614] ;  /* 0x00061400012f7983 */ /* 0x000f220000300800 */
[----:B------:R-:W-:-:S03]  /*e100*/  FADD R12, R52, R12 ;  /* 0x0000000c340c7221 */ /* 0x000fc60000000000 */
        /* <DEDUP_REMOVED lines=132> */
[----:B------:R-:W5:Y:S04]  /*e950*/  LDL.LU R114, [R1+0x508] ;  /* 0x0005080001727983 */ /* 0x000f680000300800 */
[----:B------:R-:W5:Y:S01]  /*e960*/  LDL.LU R115, [R1+0x504] ;  /* 0x0005040001737983 */ /* 0x000f620000300800 */
[----:B------:R-:W-:Y:S01]  /*e970*/  FADD R206, R149, R206 ;  /* 0x000000ce95ce7221 */ /* 0x000fe20000000000 */
[----:B------:R-:W-:Y:S01]  /*e980*/  FADD R237, R118, R237 ;  /* 0x000000ed76ed7221 */ /* 0x000fe20000000000 */
[----:B------:R-:W-:Y:S01]  /*e990*/  FADD R236, R119, R236 ;  /* 0x000000ec77ec7221 */ /* 0x000fe20000000000 */
[----:B------:R0:W-:Y:S01]  /*e9a0*/  STL [R1+0x200], R116 ;  /* 0x0002007401007387 */ /* 0x0001e20000100800 */
[----:B------:R-:W-:Y:S01]  /*e9b0*/  FADD R235, R120, R235 ;  /* 0x000000eb78eb7221 */ /* 0x000fe20000000000 */
        /* <DEDUP_REMOVED lines=8> */
[----:B0-----:R-:W4:Y:S01]  /*ea40*/  LDL.LU R116, [R1+0x1b4] ;  /* 0x0001b40001747983 */ /* 0x001f220000300800 */
[----:B------:R-:W-:Y:S01]  /*ea50*/  FADD R226, R129, R226 ;  /* 0x000000e281e27221 */ /* 0x000fe20000000000 */
[----:B------:R-:W-:Y:S01]  /*ea60*/  FADD R225, R130, R225 ;  /* 0x000000e182e17221 */ /* 0x000fe20000000000 */
[----:B------:R-:W-:Y:S01]  /*ea70*/  FADD R224, R131, R224 ;  /* 0x000000e083e07221 */ /* 0x000fe20000000000 */
[----:B------:R-:W4:Y:S01]  /*ea80*/  LDL.LU R148, [R1+0x208] ;  /* 0x0002080001947983 */ /* 0x000f220000300800 */
[----:B------:R-:W-:Y:S01]  /*ea90*/  FADD R223, R132, R223 ;  /* 0x000000df84df7221 */ /* 0x000fe20000000000 */
[----:B------:R-:W-:Y:S01]  /*eaa0*/  FADD R216, R139, R216 ;  /* 0x000000d88bd87221 */ /* 0x000fe20000000000 */
[----:B------:R-:W-:Y:S01]  /*eab0*/  FADD R222, R133, R222 ;  /* 0x000000de85de7221 */ /* 0x000fe20000000000 */
        /* <DEDUP_REMOVED lines=8> */
[----:B------:R-:W5:Y:S01]  /*eb40*/  LDL.LU R149, [R1+0x20c] ;  /* 0x00020c0001957983 */ /* 0x000f620000300800 */
[----:B------:R-:W-:Y:S01]  /*eb50*/  FADD R212, R143, R212 ;  /* 0x000000d48fd47221 */ /* 0x000fe20000000000 */
[----:B------:R-:W-:Y:S01]  /*eb60*/  FADD R218, R137, R218 ;  /* 0x000000da89da7221 */ /* 0x000fe20000000000 */
[----:B------:R-:W-:Y:S01]  /*eb70*/  FADD R211, R144, R211 ;  /* 0x000000d390d37221 */ /* 0x000fe20000000000 */
[----:B------:R-:W5:Y:S01]  /*eb80*/  LDL.LU R118, [R1+0x1bc] ;  /* 0x0001bc0001767983 */ /* 0x000f620000300800 */
[----:B------:R-:W-:Y:S01]  /*eb90*/  FADD R217, R138, R217 ;  /* 0x000000d98ad97221 */ /* 0x000fe20000000000 */
[----:B------:R-:W-:Y:S01]  /*eba0*/  FADD R210, R145, R210 ;  /* 0x000000d291d27221 */ /* 0x000fe20000000000 */
[----:B---3--:R-:W-:Y:S01]  /*ebb0*/  FADD R204, R151, R204 ;  /* 0x000000cc97cc7221 */ /* 0x008fe20000000000 */
[----:B------:R-:W3:Y:S01]  /*ebc0*/  LDL.LU R0, [R1+0x210] ;  /* 0x0002100001007983 */ /* 0x000ee20000300800 */
[----:B------:R-:W-:Y:S01]  /*ebd0*/  FADD R209, R146, R209 ;  /* 0x000000d192d17221 */ /* 0x000fe20000000000 */
[----:B--2---:R-:W-:Y:S01]  /*ebe0*/  FADD R205, R150, R205 ;  /* 0x000000cd96cd7221 */ /* 0x004fe20000000000 */
[----:B------:R-:W-:Y:S01]  /*ebf0*/  FADD R208, R147, R208 ;  /* 0x000000d093d07221 */ /* 0x000fe20000000000 */
[----:B------:R-:W2:Y:S04]  /*ec00*/  LDL.LU R119, [R1+0x1c0] ;  /* 0x0001c00001777983 */ /* 0x000ea80000300800 */
[----:B0-----:R-:W2:Y:S04]  /*ec10*/  LDL.LU R2, [R1+0x214] ;  /* 0x0002140001027983 */ /* 0x001ea80000300800 */
        /* <DEDUP_REMOVED lines=29> */
[----:B------:R-:W2:Y:S01]  /*edf0*/  LDL.LU R147, [R1+0x250] ;  /* 0x0002500001937983 */ /* 0x000ea20000300800 */
[----:B----4-:R-:W-:-:S03]  /*ee00*/  FADD R148, R116, R148 ;  /* 0x0000009474947221 */ /* 0x010fc60000000000 */
[----:B------:R-:W4:Y:S04]  /*ee10*/  LDL.LU R116, [R1+0x500] ;  /* 0x0005000001747983 */ /* 0x000f280000300800 */
[----:B------:R0:W-:Y:S01]  /*ee20*/  STL [R1+0x208], R148 ;  /* 0x0002089401007387 */ /* 0x0001e20000100800 */
[----:B-----5:R-:W-:-:S03]  /*ee30*/  FADD R149, R117, R149 ;  /* 0x0000009575957221 */ /* 0x020fc60000000000 */
[----:B0-----:R-:W5:Y:S04]  /*ee40*/  LDL.LU R148, [R1+0x254] ;  /* 0x0002540001947983 */ /* 0x001f680000300800 */
[----:B------:R-:W4:Y:S04]  /*ee50*/  LDL.LU R117, [R1+0x4fc] ;  /* 0x0004fc0001757983 */ /* 0x000f280000300800 */
[----:B------:R0:W-:Y:S04]  /*ee60*/  STL [R1+0x20c], R149 ;  /* 0x00020c9501007387 */ /* 0x0001e80000100800 */
[----:B0-----:R-:W4:Y:S01]  /*ee70*/  LDL.LU R149, [R1+0x258] ;  /* 0x0002580001957983 */ /* 0x001f220000300800 */
[----:B---3--:R-:W-:Y:S01]  /*ee80*/  FADD R0, R118, R0 ;  /* 0x0000000076007221 */ /* 0x008fe20000000000 */
[----:B--2---:R-:W-:-:S02]  /*ee90*/  FADD R2, R119, R2 ;  /* 0x0000000277027221 */ /* 0x004fc40000000000 */
[----:B------:R-:W2:Y:S01]  /*eea0*/  LDL.LU R118, [R1+0x4f8] ;  /* 0x0004f80001767983 */ /* 0x000ea20000300800 */
[----:B------:R-:W-:-:S03]  /*eeb0*/  FADD R121, R120, R121 ;  /* 0x0000007978797221 */ /* 0x000fc60000000000 */
[----:B------:R0:W-:Y:S01]  /*eec0*/  STL [R1+0x210], R0 ;  /* 0x0002100001007387 */ /* 0x0001e20000100800 */
[----:B------:R-:W-:-:S03]  /*eed0*/  FADD R123, R122, R123 ;  /* 0x0000007b7a7b7221 */ /* 0x000fc60000000000 */
[----:B0-----:R-:W3:Y:S04]  /*eee0*/  LDL.LU R0, [R1+0x25c] ;  /* 0x00025c0001007983 */ /* 0x001ee80000300800 */
[----:B------:R-:W2:Y:S04]  /*eef0*/  LDL.LU R119, [R1+0x4f4] ;  /* 0x0004f40001777983 */ /* 0x000ea80000300800 */
[----:B------:R0:W-:Y:S01]  /*ef00*/  STL [R1+0x214], R2 ;  /* 0x0002140201007387 */ /* 0x0001e20000100800 */
[----:B------:R-:W-:Y:S01]  /*ef10*/  FADD R125, R124, R125 ;  /* 0x0000007d7c7d7221 */ /* 0x000fe20000000000 */
[----:B------:R-:W-:-:S02]  /*ef20*/  FADD R127, R126, R127 ;  /* 0x0000007f7e7f7221 */ /* 0x000fc40000000000 */
[----:B0-----:R-:W2:Y:S04]  /*ef30*/  LDL.LU R2, [R1+0x260] ;  /* 0x0002600001027983 */ /* 0x001ea80000300800 */
[----:B------:R-:W2:Y:S04]  /*ef40*/  LDL.LU R120, [R1+0x4f0] ;  /* 0x0004f00001787983 */ /* 0x000ea80000300800 */
[----:B------:R0:W-:Y:S01]  /*ef50*/  STL [R1+0x218], R121 ;  /* 0x0002187901007387 */ /* 0x0001e20000100800 */
[----:B------:R-:W-:-:S03]  /*ef60*/  FADD R129, R128, R129 ;  /* 0x0000008180817221 */ /* 0x000fc60000000000 */
        /* <DEDUP_REMOVED lines=42> */
[----:B------:R0:W-:Y:S04]  /*f210*/  STL [R1+0x244], R144 ;  /* 0x0002449001007387 */ /* 0x0001e80000100800 */
[----:B0-----:R-:W2:Y:S04]  /*f220*/  LDL.LU R144, [R1+0x278] ;  /* 0x0002780001907983 */ /* 0x001ea80000300800 */
[----:B------:R-:W2:Y:S04]  /*f230*/  LDL.LU R138, [R1+0x4a8] ;  /* 0x0004a800018a7983 */ /* 0x000ea80000300800 */
[----:B------:R0:W-:Y:S04]  /*f240*/  STL [R1+0x248], R145 ;  /* 0x0002489101007387 */ /* 0x0001e80000100800 */
[----:B0-----:R-:W2:Y:S04]  /*f250*/  LDL.LU R145, [R1+0x27c] ;  /* 0x00027c0001917983 */ /* 0x001ea80000300800 */
[----:B------:R0:W-:Y:S01]  /*f260*/  STL [R1+0x24c], R146 ;  /* 0x00024c9201007387 */ /* 0x0001e20000100800 */
[----:B-----5:R-:W-:-:S03]  /*f270*/  FADD R148, R24, R148 ;  /* 0x0000009418947221 */ /* 0x020fc60000000000 */
[----:B0-----:R-:W5:Y:S04]  /*f280*/  LDL.LU R146, [R1+0x280] ;  /* 0x0002800001927983 */ /* 0x001f680000300800 */
[----:B------:R0:W-:Y:S04]  /*f290*/  STL [R1+0x250], R147 ;  /* 0x0002509301007387 */ /* 0x0001e80000100800 */
[----:B0-----:R-:W5:Y:S01]  /*f2a0*/  LDL.LU R147, [R1+0x284] ;  /* 0x0002840001937983 */ /* 0x001f620000300800 */
[----:B----4-:R-:W-:-:S03]  /*f2b0*/  FADD R149, R25, R149 ;  /* 0x0000009519957221 */ /* 0x010fc60000000000 */
[----:B------:R0:W-:Y:S04]  /*f2c0*/  STL [R1+0x254], R148 ;  /* 0x0002549401007387 */ /* 0x0001e80000100800 */
[----:B0-----:R-:W4:Y:S04]  /*f2d0*/  LDL.LU R148, [R1+0x288] ;  /* 0x0002880001947983 */ /* 0x001f280000300800 */
[----:B------:R0:W-:Y:S04]  /*f2e0*/  STL [R1+0x258], R149 ;  /* 0x0002589501007387 */ /* 0x0001e80000100800 */
[----:B0-----:R-:W4:Y:S04]  /*f2f0*/  LDL.LU R149, [R1+0x28c] ;  /* 0x00028c0001957983 */ /* 0x001f280000300800 */
[----:B------:R-:W4:Y:S01]  /*f300*/  LDL.LU R150, [R1+0x290] ;  /* 0x0002900001967983 */ /* 0x000f220000300800 */
[----:B---3--:R-:W-:-:S03]  /*f310*/  FADD R0, R26, R0 ;  /* 0x000000001a007221 */ /* 0x008fc60000000000 */
[----:B------:R-:W3:Y:S01]  /*f320*/  LDL.LU R151, [R1+0x294] ;  /* 0x0002940001977983 */ /* 0x000ee20000300800 */
[----:B--2---:R-:W-:-:S03]  /*f330*/  FADD R2, R27, R2 ;  /* 0x000000021b027221 */ /* 0x004fc60000000000 */
[----:B------:R0:W-:Y:S04]  /*f340*/  STL [R1+0x25c], R0 ;  /* 0x00025c0001007387 */ /* 0x0001e80000100800 */
[----:B------:R-:W2:Y:S04]  /*f350*/  LDL.LU R27, [R1+0x2c8] ;  /* 0x0002c800011b7983 */ /* 0x000ea80000300800 */
[----:B------:R-:W2:Y:S04]  /*f360*/  LDL.LU R26, [R1+0x2cc] ;  /* 0x0002cc00011a7983 */ /* 0x000ea80000300800 */
[----:B------:R1:W-:Y:S04]  /*f370*/  STL [R1+0x260], R2 ;  /* 0x0002600201007387 */ /* 0x0003e80000100800 */
[----:B------:R-:W2:Y:S04]  /*f380*/  LDL.LU R25, [R1+0x2d0] ;  /* 0x0002d00001197983 */ /* 0x000ea80000300800 */
[----:B------:R-:W2:Y:S04]  /*f390*/  LDL.LU R24, [R1+0x2d4] ;  /* 0x0002d40001187983 */ /* 0x000ea80000300800 */
[----:B0-----:R-:W2:Y:S04]  /*f3a0*/  LDL.LU R0, [R1+0x2d8] ;  /* 0x0002d80001007983 */ /* 0x001ea80000300800 */
[----:B-1----:R-:W2:Y:S01]  /*f3b0*/  LDL.LU R2, [R1+0x2dc] ;  /* 0x0002dc0001027983 */ /* 0x002ea20000300800 */
[----:B------:R-:W-:-:S05]  /*f3c0*/  FADD R139, R28, R139 ;  /* 0x0000008b1c8b7221 */ /* 0x000fca0000000000 */
[----:B------:R0:W-:Y:S04]  /*f3d0*/  STL [R1+0x264], R139 ;  /* 0x0002648b01007387 */ /* 0x0001e80000100800 */
[----:B0-----:R-:W2:Y:S01]  /*f3e0*/  LDL.LU R139, [R1+0x4a4] ;  /* 0x0004a400018b7983 */ /* 0x001ea20000300800 */
[----:B------:R-:W-:-:S03]  /*f3f0*/  FADD R140, R29, R140 ;  /* 0x0000008c1d8c7221 */ /* 0x000fc60000000000 */
[----:B------:R-:W2:Y:S04]  /*f400*/  LDL.LU R28, [R1+0x2c4] ;  /* 0x0002c400011c7983 */ /* 0x000ea80000300800 */
        /* <DEDUP_REMOVED lines=20> */
[----:B------:R0:W-:Y:S01]  /*f550*/  STL [R1+0x27c], R145 ;  /* 0x00027c9101007387 */ /* 0x0001e20000100800 */
[----:B-----5:R-:W-:-:S03]  /*f560*/  FADD R146, R35, R146 ;  /* 0x0000009223927221 */ /* 0x020fc60000000000 */
[----:B0-----:R-:W5:Y:S04]  /*f570*/  LDL.LU R145, [R1+0x48c] ;  /* 0x00048c0001917983 */ /* 0x001f680000300800 */
[----:B------:R-:W5:Y:S04]  /*f580*/  LDL.LU R34, [R1+0x2ac] ;  /* 0x0002ac0001227983 */ /* 0x000f680000300800 */
[----:B------:R0:W-:Y:S01]  /*f590*/  STL [R1+0x280], R146 ;  /* 0x0002809201007387 */ /* 0x0001e20000100800 */
[----:B------:R-:W-:-:S03]  /*f5a0*/  FADD R147, R36, R147 ;  /* 0x0000009324937221 */ /* 0x000fc60000000000 */
[----:B0-----:R-:W5:Y:S04]  /*f5b0*/  LDL.LU R146, [R1+0x488] ;  /* 0x0004880001927983 */ /* 0x001f680000300800 */
[----:B------:R-:W5:Y:S01]  /*f5c0*/  LDL.LU R35, [R1+0x2a8] ;  /* 0x0002a80001237983 */ /* 0x000f620000300800 */
[----:B----4-:R-:W-:-:S03]  /*f5d0*/  FADD R148, R37, R148 ;  /* 0x0000009425947221 */ /* 0x010fc60000000000 */
[----:B------:R0:W-:Y:S04]  /*f5e0*/  STL [R1+0x284], R147 ;  /* 0x0002849301007387 */ /* 0x0001e80000100800 */
[----:B0-----:R-:W4:Y:S01]  /*f5f0*/  LDL.LU R147, [R1+0x484] ;  /* 0x0004840001937983 */ /* 0x001f220000300800 */
[----:B------:R-:W-:-:S03]  /*f600*/  FADD R149, R38, R149 ;  /* 0x0000009526957221 */ /* 0x000fc60000000000 */
[----:B------:R-:W4:Y:S01]  /*f610*/  LDL.LU R36, [R1+0x2a4] ;  /* 0x0002a40001247983 */ /* 0x000f220000300800 */
[----:B------:R-:W-:-:S03]  /*f620*/  FADD R150, R39, R150 ;  /* 0x0000009627967221 */ /* 0x000fc60000000000 */
[----:B------:R0:W-:Y:S04]  /*f630*/  STL [R1+0x288], R148 ;  /* 0x0002889401007387 */ /* 0x0001e80000100800 */
[----:B0-----:R-:W4:Y:S04]  /*f640*/  LDL.LU R148, [R1+0x480] ;  /* 0x0004800001947983 */ /* 0x001f280000300800 */
[----:B------:R-:W4:Y:S04]  /*f650*/  LDL.LU R37, [R1+0x2a0] ;  /* 0x0002a00001257983 */ /* 0x000f280000300800 */
[----:B------:R0:W-:Y:S04]  /*f660*/  STL [R1+0x28c], R149 ;  /* 0x00028c9501007387 */ /* 0x0001e80000100800 */
[----:B0-----:R-:W4:Y:S04]  /*f670*/  LDL.LU R149, [R1+0x47c] ;  /* 0x00047c0001957983 */ /* 0x001f280000300800 */
[----:B------:R-:W4:Y:S04]  /*f680*/  LDL.LU R38, [R1+0x29c] ;  /* 0x00029c0001267983 */ /* 0x000f280000300800 */
[----:B------:R0:W-:Y:S04]  /*f690*/  STL [R1+0x290], R150 ;  /* 0x0002909601007387 */ /* 0x0001e80000100800 */
[----:B0-----:R-:W4:Y:S04]  /*f6a0*/  LDL.LU R150, [R1+0x478] ;  /* 0x0004780001967983 */ /* 0x001f280000300800 */
[----:B------:R-:W4:Y:S01]  /*f6b0*/  LDL.LU R39, [R1+0x298] ;  /* 0x0002980001277983 */ /* 0x000f220000300800 */
[----:B---3--:R-:W-:-:S05]  /*f6c0*/  FADD R151, R40, R151 ;  /* 0x0000009728977221 */ /* 0x008fca0000000000 */
[----:B------:R0:W-:Y:S01]  /*f6d0*/  STL [R1+0x294], R151 ;  /* 0x0002949701007387 */ /* 0x0001e20000100800 */
[----:B--2---:R-:W-:-:S03]  /*f6e0*/  FADD R27, R53, R27 ;  /* 0x0000001b351b7221 */ /* 0x004fc60000000000 */
[----:B0-----:R-:W2:Y:S01]  /*f6f0*/  LDL.LU R151, [R1+0x474] ;  /* 0x0004740001977983 */ /* 0x001ea20000300800 */
        /* <DEDUP_REMOVED lines=11> */
[----:B-----5:R-:W-:Y:S01]  /*f7b0*/  FADD R34, R46, R34 ;  /* 0x000000222e227221 */ /* 0x020fe20000000000 */
[----:B------:R-:W-:Y:S01]  /*f7c0*/  FADD R35, R45, R35 ;  /* 0x000000232d237221 */ /* 0x000fe20000000000 */
[----:B----4-:R-:W-:Y:S01]  /*f7d0*/  FADD R36, R44, R36 ;  /* 0x000000242c247221 */ /* 0x010fe20000000000 */
[----:B------:R-:W-:Y:S01]  /*f7e0*/  FADD R37, R43, R37 ;  /* 0x000000252b257221 */ /* 0x000fe20000000000 */
[----:B------:R-:W-:Y:S01]  /*f7f0*/  FADD R38, R42, R38 ;  /* 0x000000262a267221 */ /* 0x000fe20000000000 */
[----:B------:R-:W-:-:S05]  /*f800*/  FADD R39, R41, R39 ;  /* 0x0000002729277221 */ /* 0x000fca0000000000 */
[----:B------:R0:W-:Y:S04]  /*f810*/  STL [R1+0x298], R39 ;  /* 0x0002982701007387 */ /* 0x0001e80000100800 */
        /* <DEDUP_REMOVED lines=14> */
[----:B------:R-:W2:Y:S04]  /*f900*/  LDL.LU R52, [R1+0x2e0] ;  /* 0x0002e00001347983 */ /* 0x000ea80000300800 */
[----:B------:R2:W-:Y:S04]  /*f910*/  STL [R1+0x2d4], R24 ;  /* 0x0002d41801007387 */ /* 0x0005e80000100800 */
[----:B------:R-:W2:Y:S04]  /*f920*/  LDL.LU R51, [R1+0x2e4] ;  /* 0x0002e40001337983 */ /* 0x000ea80000300800 */
[----:B------:R2:W-:Y:S04]  /*f930*/  STL [R1+0x2d8], R0 ;  /* 0x0002d80001007387 */ /* 0x0005e80000100800 */
        /* <DEDUP_REMOVED lines=13> */
[----:B-1----:R-:W2:Y:S04]  /*fa10*/  LDL.LU R38, [R1+0x318] ;  /* 0x0003180001267983 */ /* 0x002ea80000300800 */
[----:B---3--:R-:W3:Y:S04]  /*fa20*/  LDL.LU R37, [R1+0x31c] ;  /* 0x00031c0001257983 */ /* 0x008ee80000300800 */
[----:B----4-:R-:W4:Y:S04]  /*fa30*/  LDL.LU R36, [R1+0x320] ;  /* 0x0003200001247983 */ /* 0x010f280000300800 */
[----:B-----5:R-:W5:Y:S04]  /*fa40*/  LDL.LU R35, [R1+0x324] ;  /* 0x0003240001237983 */ /* 0x020f680000300800 */
[----:B--2---:R-:W2:Y:S04]  /*fa50*/  LDL.LU R34, [R1+0x328] ;  /* 0x0003280001227983 */ /* 0x004ea80000300800 */
        /* <DEDUP_REMOVED lines=12> */
[----:B------:R-:W-:Y:S01]  /*fb20*/  FADD R52, R59, R52 ;  /* 0x000000343b347221 */ /* 0x000fe20000000000 */
        /* <DEDUP_REMOVED lines=28> */
[----:B---3--:R-:W-:-:S03]  /*fcf0*/  FADD R37, R74, R37 ;  /* 0x000000254a257221 */ /* 0x008fc60000000000 */
[----:B------:R3:W-:Y:S01]  /*fd00*/  STL [R1+0x318], R38 ;  /* 0x0003182601007387 */ /* 0x0007e20000100800 */
[----:B----4-:R-:W-:-:S03]  /*fd10*/  FADD R36, R75, R36 ;  /* 0x000000244b247221 */ /* 0x010fc60000000000 */
[----:B------:R4:W-:Y:S01]  /*fd20*/  STL [R1+0x31c], R37 ;  /* 0x00031c2501007387 */ /* 0x0009e20000100800 */
[----:B-----5:R-:W-:-:S03]  /*fd30*/  FADD R35, R76, R35 ;  /* 0x000000234c237221 */ /* 0x020fc60000000000 */
[----:B------:R5:W-:Y:S01]  /*fd40*/  STL [R1+0x320], R36 ;  /* 0x0003202401007387 */ /* 0x000be20000100800 */
[----:B--2---:R-:W-:-:S03]  /*fd50*/  FADD R34, R77, R34 ;  /* 0x000000224d227221 */ /* 0x004fc60000000000 */
        /* <DEDUP_REMOVED lines=22> */
[----:B0-----:R-:W2:Y:S01]  /*fec0*/  LDL.LU R52, [R1+0x35c] ;  /* 0x00035c0001347983 */ /* 0x001ea20000300800 */
[----:B------:R-:W-:-:S03]  /*fed0*/  FADD R2, R89, R2 ;  /* 0x0000000259027221 */ /* 0x000fc60000000000 */
[----:B------:R0:W-:Y:S04]  /*fee0*/  STL [R1+0x350], R24 ;  /* 0x0003501801007387 */ /* 0x0001e80000100800 */
[----:B-1----:R-:W2:Y:S04]  /*fef0*/  LDL.LU R51, [R1+0x360] ;  /* 0x0003600001337983 */ /* 0x002ea80000300800 */
        /* <DEDUP_REMOVED lines=181> */
[----:B------:R-:W-:Y:S01]  /*10a50*/  FADD R0, R150, R0 ;  /* 0x0000000096007221 */ /* 0x000fe20000000000 */
[----:B------:R-:W-:-:S05]  /*10a60*/  FADD R2, R2, R151 ;  /* 0x0000009702027221 */ /* 0x000fca0000000000 */
[----:B------:R0:W-:Y:S04]  /*10a70*/  STL [R1+0x450], R2 ;  /* 0x0004500201007387 */ /* 0x0001e80000100800 */
[----:B------:R0:W-:Y:S04]  /*10a80*/  STL [R1+0x448], R24 ;  /* 0x0004481801007387 */ /* 0x0001e80000100800 */
[----:B------:R0:W-:Y:S02]  /*10a90*/  STL [R1+0x44c], R0 ;  /* 0x00044c0001007387 */ /* 0x0001e40000100800 */
.L_x_32:
[----:B0-----:R-:W0:Y:S02]  /*10aa0*/  LDC R0, c[0x0][0x28c] ;  /* 0x0000a300ff007b82 */ /* 0x001e240000000800 */
[----:B0-----:R-:W-:-:S13]  /*10ab0*/  ISETP.GE.AND P0, PT, R0, 0x1, PT ;  /* 0x000000010000780c */ /* 0x001fda0003f06270 */
[----:B------:R-:W-:Y:S05]  /*10ac0*/  @!P0 BRA `(.L_x_33) ;  /* 0x0000000000588947 */ /* 0x000fea0003800000 */
[----:B------:R-:W-:-:S06]  /*10ad0*/  UISETP.NE.AND UP0, UPT, UR22, 0x3, UPT ;  /* 0x000000031600788c */ /* 0x000fcc000bf05270 */
[----:B------:R-:W-:-:S13]  /*10ae0*/  PLOP3.LUT P0, PT, PT, PT, UP0, 0x80, 0x0 ;  /* 0x000000000000781c */ /* 0x000fda0003f0f008 */
[----:B------:R-:W-:Y:S05]  /*10af0*/  @!P0 BRA `(.L_x_34) ;  /* 0x0000000000048947 */ /* 0x000fea0003800000 */
[----:B------:R-:W-:Y:S01]  /*10b00*/  BPT.TRAP 0x1 ;  /* 0x000000040000795c */ /* 0x000fe20000300000 */
.L_x_34:
[----:B------:R-:W2:Y:S04]  /*10b10*/  LDL R0, [R1+0x454] ;  /* 0x0004540001007983 */ /* 0x000ea80000100800 */
[----:B------:R-:W3:Y:S01]  /*10b20*/  LDL R24, [R1+0x458] ;  /* 0x0004580001187983 */ /* 0x000ee20000100800 */
[----:B------:R-:W-:Y:S01]  /*10b30*/  UISETP.LT.AND UP1, UPT, UR9, 0x1, UPT ;  /* 0x000000010900788c */ /* 0x000fe2000bf21270 */
[----:B--2---:R-:W-:Y:S01]  /*10b40*/  ISETP.NE.AND P0, PT, R0, RZ, PT ;  /* 0x000000ff0000720c */ /* 0x004fe20003f05270 */
[----:B------:R-:W-:-:S12]  /*10b50*/  IMAD.U32 R0, RZ, RZ, UR11 ;  /* 0x0000000bff007e24 */ /* 0x000fd8000f8e00ff */
[----:B------:R-:W-:-:S05]  /*10b60*/  VOTEU.ANY UP0, P0 ;  /* 0x00000000003f7886 */ /* 0x000fca0000000100 */
[----:B------:R-:W-:-:S04]  /*10b70*/  @UP0 USEL UR6, UR9, 0x1, UP1 ;  /* 0x0000000109060887 */ /* 0x000fc80008800000 */
[----:B------:R-:W-:Y:S02]  /*10b80*/  @UP0 UIADD3 UR6, UR5, UR9, -UR6 ;  /* 0x0000000905060290 */ /* 0x000fe4000fffe806 */
[----:B------:R-:W-:-:S04]  /*10b90*/  UISETP.GT.U32.AND UP0, UPT, UR13, 0x1, UPT ;  /* 0x000000010d00788c */ /* 0x000fc8000bf04070 */
[----:B------:R-:W-:-:S04]  /*10ba0*/  IMAD.U32 R2, RZ, RZ, UR6 ;  /* 0x00000006ff027e24 */ /* 0x000fc8000f8e00ff */
[----:B------:R-:W-:-:S05]  /*10bb0*/  @P0 IMAD.SHL.U32 R2, R2, 0x8, RZ ;  /* 0x0000000802020824 */ /* 0x000fca00078e00ff */
[----:B------:R-:W-:-:S04]  /*10bc0*/  @P0 LOP3.LUT R2, R2, 0x18, RZ, 0xc0, !PT ;  /* 0x0000001802020812 */ /* 0x000fc800078ec0ff */
[----:B------:R-:W-:-:S04]  /*10bd0*/  @P0 IADD3 R0, R0, 0x20, R2 ;  /* 0x0000002000000810 */ /* 0x000fc80007ffe002 */
[----:B---3--:R-:W-:-:S04]  /*10be0*/  @P0 PRMT R0, R24, 0x654, R0 ;  /* 0x0000065418000816 */ /* 0x008fc80000000000 */
[----:B------:R0:W-:Y:S01]  /*10bf0*/  @P0 SYNCS.ARRIVE.TRANS64.RED.A1T0 RZ, [R0+URZ], RZ ;  /* 0x000000ff00ff09a7 */ /* 0x0001e2000810043f */
[----:B------:R-:W-:-:S13]  /*10c00*/  PLOP3.LUT P0, PT, PT, PT, UP0, 0x80, 0x0 ;  /* 0x000000000000781c */ /* 0x000fda0003f0f008 */
[----:B0-----:R-:W-:Y:S05]  /*10c10*/  @P0 BRA `(.L_x_33) ;  /* 0x0000000000040947 */ /* 0x001fea0003800000 */
[----:B------:R-:W-:Y:S01]  /*10c20*/  BPT.TRAP 0x1 ;  /* 0x000000040000795c */ /* 0x000fe20000300000 */
.L_x_33:
[----:B------:R-:W2:Y:S01]  /*10c30*/  LDL.LU R27, [R1+0x468] ;  /* 0x00046800011b7983 */ /* 0x000ea20000300800 */
[----:B------:R-:W0:Y:S01]  /*10c40*/  LDC R24, c[0x0][0x288] ;  /* 0x0000a200ff187b82 */ /* 0x000e220000000800 */
[----:B------:R-:W-:Y:S02]  /*10c50*/  ULDC UR6, c[0x0][0x284] ;  /* 0x0000a10000067ab9 */ /* 0x000fe40000000800 */
[----:B------:R-:W3:Y:S01]  /*10c60*/  LDL.LU R25, [R1+0x464] ;  /* 0x0004640001197983 */ /* 0x000ee20000300800 */
[----:B------:R-:W4:Y:S02]  /*10c70*/  S2R R26, SR_TID.X ;  /* 0x00000000001a7919 */ /* 0x000f240000002100 */
[----:B----4-:R-:W-:Y:S02]  /*10c80*/  LOP3.LUT R2, R26, 0x3, RZ, 0xc0, !PT ;  /* 0x000000031a027812 */ /* 0x010fe400078ec0ff */
[----:B------:R-:W-:-:S03]  /*10c90*/  SHF.R.U32.HI R34, RZ, 0x7, R26 ;  /* 0x00000007ff227819 */ /* 0x000fc6000001161a */
[----:B0-----:R-:W-:Y:S01]  /*10ca0*/  IMAD R2, R2, -0x2, R24 ;  /* 0xfffffffe02027824 */ /* 0x001fe200078e0218 */
[----:B------:R-:W-:-:S05]  /*10cb0*/  LOP3.LUT R34, R34, 0x1, RZ, 0xc0, !PT ;  /* 0x0000000122227812 */ /* 0x000fca00078ec0ff */
[----:B------:R-:W-:Y:S02]  /*10cc0*/  IMAD.SHL.U32 R35, R34, 0x40, RZ ;  /* 0x0000004022237824 */ /* 0x000fe400078e00ff */
[----:B------:R-:W-:-:S05]  /*10cd0*/  IMAD.SHL.U32 R32, R26, 0x2, RZ ;  /* 0x000000021a207824 */ /* 0x000fca00078e00ff */
[----:B------:R-:W-:Y:S01]  /*10ce0*/  LOP3.LUT R32, R32, 0x6, RZ, 0xc0, !PT ;  /* 0x0000000620207812 */ /* 0x000fe200078ec0ff */
[----:B------:R-:W-:Y:S02]  /*10cf0*/  IMAD.MOV.U32 R40, RZ, RZ, -0x1 ;  /* 0xffffffffff287424 */ /* 0x000fe400078e00ff */
[----:B---3--:R-:W-:-:S05]  /*10d00*/  IMAD.SHL.U32 R0, R25, 0x100, RZ ;  /* 0x0000010019007824 */ /* 0x008fca00078e00ff */
[----:B------:R-:W-:Y:S01]  /*10d10*/  ISETP.GE.AND P0, PT, R0, R24, PT ;  /* 0x000000180000720c */ /* 0x000fe20003f06270 */
[----:B------:R-:W-:Y:S01]  /*10d20*/  IMAD.IADD R0, R2, 0x1, -R0 ;  /* 0x0000000102007824 */ /* 0x000fe200078e0a00 */
[----:B------:R-:W-:Y:S02]  /*10d30*/  SHF.R.U32.HI R2, RZ, 0x2, R26 ;  /* 0x00000002ff027819 */ /* 0x000fe4000001161a */
[----:B------:R-:W-:Y:S02]  /*10d40*/  LOP3.LUT R24, R26, 0x60, RZ, 0xc0, !PT ;  /* 0x000000601a187812 */ /* 0x000fe400078ec0ff */
[----:B------:R-:W-:Y:S02]  /*10d50*/  LOP3.LUT R2, R2, 0x7, RZ, 0xc0, !PT ;  /* 0x0000000702027812 */ /* 0x000fe400078ec0ff */
[----:B------:R-:W-:Y:S02]  /*10d60*/  SHF.R.U32.HI R24, RZ, 0x1, R24 ;  /* 0x00000001ff187819 */ /* 0x000fe40000011618 */
[----:B------:R-:W-:-:S02]  /*10d70*/  LOP3.LUT R35, R35, 0x40, R2, 0xe2, !PT ;  /* 0x0000004023237812 */ /* 0x000fc400078ee202 */
[----:B------:R-:W-:-:S05]  /*10d80*/  IADD3 R2, RZ, -R24, -R2 ;  /* 0x80000018ff027210 */ /* 0x000fca0007ffe802 */
[----:B------:R-:W-:Y:S02]  /*10d90*/  IMAD R34, R34, -0x40, R2 ;  /* 0xffffffc022227824 */ /* 0x000fe400078e0202 */
[----:B--2---:R-:W-:-:S05]  /*10da0*/  IMAD.SHL.U32 R2, R27, 0x100, RZ ;  /* 0x000001001b027824 */ /* 0x004fca00078e00ff */
[C---:B------:R-:W-:Y:S01]  /*10db0*/  ISETP.GE.OR P0, PT, R2.reuse, UR6, P0 ;  /* 0x0000000602007c0c */ /* 0x040fe20008706670 */
[----:B------:R-:W-:Y:S01]  /*10dc0*/  IMAD.WIDE R36, R27, 0x100, RZ ;  /* 0x000001001b247825 */ /* 0x000fe200078e02ff */
[----:B------:R-:W-:Y:S02]  /*10dd0*/  IADD3 R34, -R2, UR6, R34 ;  /* 0x0000000602227c10 */ /* 0x000fe4000fffe122 */
[----:B------:R-:W-:Y:S02]  /*10de0*/  PRMT R32, R32, 0x6540, R25 ;  /* 0x0000654020207816 */ /* 0x000fe40000000019 */
[----:B------:R-:W-:-:S07]  /*10df0*/  LOP3.LUT R35, R36, R35, R24, 0xfe, !PT ;  /* 0x0000002324237212 */ /* 0x000fce00078efe18 */
[----:B------:R-:W-:Y:S05]  /*10e00*/  @P0 BRA `(.L_x_35) ;  /* 0x0000012400d40947 */ /* 0x000fea0003800000 */
[----:B------:R-:W0:Y:S01]  /*10e10*/  LDC.64 R28, c[0x0][0x5c8] ;  /* 0x00017200ff1c7b82 */ /* 0x000e220000000a00 */
[----:B------:R-:W-:Y:S01]  /*10e20*/  USHF.R.S32.HI UR8, URZ, 0x1f, UR10 ;  /* 0x0000001f3f087899 */ /* 0x000fe2000801140a */
[--C-:B------:R-:W-:Y:S01]  /*10e30*/  SHF.R.S32.HI R33, RZ, 0x1f, R32.reuse ;  /* 0x0000001fff217819 */ /* 0x100fe20000011420 */
[----:B------:R-:W-:Y:S01]  /*10e40*/  ULDC.64 UR16, c[0x0][0x5d0] ;  /* 0x0001740000107ab9 */ /* 0x000fe20000000a00 */
[----:B------:R-:W-:Y:S01]  /*10e50*/  BSSY B0, `(.L_x_35) ;  /* 0x0001270000007945 */ /* 0x000fe20003800000 */
[----:B------:R-:W-:Y:S02]  /*10e60*/  UIMAD UR6, UR8, UR16, URZ ;  /* 0x00000010080672a4 */ /* 0x000fe4000f8e023f */
[----:B------:R-:W-:Y:S02]  /*10e70*/  IMAD.U32 R26, RZ, RZ, UR16 ;  /* 0x00000010ff1a7e24 */ /* 0x000fe4000f8e00ff */
[----:B------:R-:W-:Y:S02]  /*10e80*/  UIMAD UR6, UR10, UR17, UR6 ;  /* 0x000000110a0672a4 */ /* 0x000fe4000f8e0206 */
[----:B------:R-:W-:-:S04]  /*10e90*/  IMAD.WIDE.U32 R26, R26, UR10, R32 ;  /* 0x0000000a1a1a7c25 */ /* 0x000fc8000f8e0020 */
[----:B------:R-:W-:Y:S01]  /*10ea0*/  VIADD R27, R27, UR6 ;  /* 0x000000061b1b7c36 */ /* 0x000fe20008000000 */
[----:B------:R-:W-:Y:S01]  /*10eb0*/  ULDC.64 UR6, c[0x0][0x5c0] ;  /* 0x0001700000067ab9 */ /* 0x000fe20000000a00 */
[-C--:B0-----:R-:W-:Y:S01]  /*10ec0*/  IMAD R2, R37, R28.reuse, RZ ;  /* 0x0000001c25027224 */ /* 0x081fe200078e02ff */
[----:B------:R-:W-:Y:S01]  /*10ed0*/  SHF.L.U64.HI R38, R28, 0x3, R29 ;  /* 0x000000031c267819 */ /* 0x000fe2000001021d */
[----:B------:R-:W-:-:S04]  /*10ee0*/  IMAD.WIDE.U32 R26, R35, R28, R26 ;  /* 0x0000001c231a7225 */ /* 0x000fc800078e001a */
[----:B------:R-:W-:Y:S01]  /*10ef0*/  IMAD R2, R35, R29, R2 ;  /* 0x0000001d23027224 */ /* 0x000fe200078e0202 */
[C---:B------:R-:W-:Y:S01]  /*10f00*/  LEA R30, P2, R28.reuse, R26, 0x7 ;  /* 0x0000001a1c1e7211 */ /* 0x040fe200078438ff */
[----:B------:R-:W-:Y:S01]  /*10f10*/  IMAD.SHL.U32 R25, R28, 0x8, RZ ;  /* 0x000000081c197824 */ /* 0x000fe200078e00ff */
[----:B------:R-:W-:Y:S01]  /*10f20*/  IADD3 R24, P5, R26, UR6, RZ ;  /* 0x000000061a187c10 */ /* 0x000fe2000ffbe0ff */
[----:B------:R-:W-:-:S03]  /*10f30*/  IMAD.IADD R2, R27, 0x1, R2 ;  /* 0x000000011b027824 */ /* 0x000fc600078e0202 */
[----:B------:R-:W-:Y:S02]  /*10f40*/  IADD3 R26, P0, P1, R26, UR6, R25 ;  /* 0x000000061a1a7c10 */ /* 0x000fe4000f91e019 */
[----:B------:R-:W-:Y:S02]  /*10f50*/  LEA.HI.X R31, R28, R2, R29, 0x7, P2 ;  /* 0x000000021c1f7211 */ /* 0x000fe400010f3c1d */
[----:B------:R-:W-:Y:S02]  /*10f60*/  IADD3 R28, P2, P3, R30, UR6, R25 ;  /* 0x000000061e1c7c10 */ /* 0x000fe4000fb5e019 */
[----:B------:R-:W-:Y:S02]  /*10f70*/  IADD3.X R25, R2, UR7, RZ, P5, !PT ;  /* 0x0000000702197c10 */ /* 0x000fe4000affe4ff */
[----:B------:R-:W-:Y:S02]  /*10f80*/  FSETP.NEU.AND P5, PT, RZ, UR21, PT ;  /* 0x00000015ff007c0b */ /* 0x000fe4000bfad000 */
[----:B------:R-:W-:-:S02]  /*10f90*/  IADD3 R30, P6, R30, UR6, RZ ;  /* 0x000000061e1e7c10 */ /* 0x000fc4000ffde0ff */
[C-C-:B------:R-:W-:Y:S02]  /*10fa0*/  IADD3.X R29, R31.reuse, UR7, R38.reuse, P2, P3 ;  /* 0x000000071f1d7c10 */ /* 0x140fe400097e6426 */
[----:B------:R-:W-:Y:S02]  /*10fb0*/  IADD3.X R27, R2, UR7, R38, P0, P1 ;  /* 0x00000007021b7c10 */ /* 0x000fe400087e2426 */
[----:B------:R-:W-:-:S05]  /*10fc0*/  IADD3.X R31, R31, UR7, RZ, P6, !PT ;  /* 0x000000071f1f7c10 */ /* 0x000fca000b7fe4ff */
[----:B------:R-:W-:Y:S05]  /*10fd0*/  @!P5 BRA `(.L_x_36) ;  /* 0x000000d800f8d947 */ /* 0x000fea0003800000 */
[----:B------:R-:W-:Y:S01]  /*10fe0*/  ULDC.64 UR6, c[0x0][0x5b8] ;  /* 0x00016e0000067ab9 */ /* 0x000fe20000000a00 */
[----:B------:R-:W-:Y:S01]  /*10ff0*/  BSSY B1, `(.L_x_37) ;  /* 0x0000013000017945 */ /* 0x000fe20003800000 */
[----:B------:R-:W-:Y:S01]  /*11000*/  IMAD.U32 R2, RZ, RZ, UR6 ;  /* 0x00000006ff027e24 */ /* 0x000fe2000f8e00ff */
[----:B------:R-:W-:-:S03]  /*11010*/  UIMAD UR6, UR8, UR6, URZ ;  /* 0x00000006080672a4 */ /* 0x000fc6000f8e023f */
[----:B------:R-:W-:Y:S01]  /*11020*/  IMAD.WIDE.U32 R32, R2, UR10, R32 ;  /* 0x0000000a02207c25 */ /* 0x000fe2000f8e0020 */
[----:B------:R-:W-:-:S03]  /*11030*/  UIMAD UR6, UR10, UR7, UR6 ;  /* 0x000000070a0672a4 */ /* 0x000fc6000f8e0206 */
[----:B------:R-:W-:Y:S01]  /*11040*/  IMAD.MOV.U32 R38, RZ, RZ, R32 ;  /* 0x000000ffff267224 */ /* 0x000fe200078e0020 */
[----:B------:R-:W-:Y:S02]  /*11050*/  ULDC.64 UR10, c[0x0][0x5a8] ;  /* 0x00016a00000a7ab9 */ /* 0x000fe40000000a00 */
[----:B------:R-:W-:Y:S01]  /*11060*/  VIADD R39, R33, UR6 ;  /* 0x0000000621277c36 */ /* 0x000fe20008000000 */
[----:B------:R-:W-:Y:S02]  /*11070*/  ULDC.64 UR6, c[0x0][0x5b0] ;  /* 0x00016c0000067ab9 */ /* 0x000fe40000000a00 */
[----:B------:R-:W-:Y:S02]  /*11080*/  IMAD R2, R37, UR6, RZ ;  /* 0x0000000625027c24 */ /* 0x000fe4000f8e02ff */
[----:B------:R-:W-:-:S04]  /*11090*/  IMAD.WIDE.U32 R32, R35, UR6, R38 ;  /* 0x0000000623207c25 */ /* 0x000fc8000f8e0026 */
[----:B------:R-:W-:Y:S01]  /*110a0*/  IMAD R2, R35, UR7, R2 ;  /* 0x0000000723027c24 */ /* 0x000fe2000f8e0202 */
[----:B------:R-:W-:-:S04]  /*110b0*/  IADD3 R32, P0, R32, UR10, RZ ;  /* 0x0000000a20207c10 */ /* 0x000fc8000ff1e0ff */
[--C-:B------:R-:W-:Y:S02]  /*110c0*/  IADD3.X R33, R33, UR11, R2.reuse, P0, !PT ;  /* 0x0000000b21217c10 */ /* 0x100fe400087fe402 */
[----:B------:R-:W-:Y:S02]  /*110d0*/  ISETP.GE.AND P0, PT, R34, 0x1, PT ;  /* 0x000000012200780c */ /* 0x000fe40003f06270 */
[----:B------:R-:W-:Y:S02]  /*110e0*/  PRMT R2, RZ, 0x7610, R2 ;  /* 0x00007610ff027816 */ /* 0x000fe40000000002 */
[----:B------:R-:W-:-:S13]  /*110f0*/  ISETP.LT.OR P1, PT, R0, 0x1, !P0 ;  /* 0x000000010000780c */ /* 0x000fda0004721670 */
[----:B------:R-:W-:Y:S05]  /*11100*/  @P1 BRA `(.L_x_38) ;  /* 0x0000000000041947 */ /* 0x000fea0003800000 */
[----:B------:R0:W5:Y:S02]  /*11110*/  LDG.E.U8 R2, desc[UR14][R32.64] ;  /* 0x0000000e20027981 */ /* 0x000164000c1e1100 */
.L_x_38:
[----:B------:R-:W-:Y:S05]  /*11120*/  BSYNC B1 ;  /* 0x0000000000017941 */ /* 0x000fea0003800000 */
.L_x_37:
[----:B-----5:R-:W-:Y:S01]  /*11130*/  LOP3.LUT R2, R2, 0xff, RZ, 0xc0, !PT ;  /* 0x000000ff02027812 */ /* 0x020fe200078ec0ff */
[----:B------:R-:W-:Y:S03]  /*11140*/  BSSY B1, `(.L_x_39) ;  /* 0x000000b000017945 */ /* 0x000fe60003800000 */
[----:B------:R-:W-:-:S05]  /*11150*/  F2FP.F16.E4M3.UNPACK_B R2, R2 ;  /* 0x00000002ff02723e */ /* 0x000fca00020006ff */
[----:B------:R-:W-:-:S05]  /*11160*/  HADD2.F32 R2, -RZ, R2.H0_H0 ;  /* 0x20000002ff027230 */ /* 0x000fca0000004100 */
[----:B------:R-:W-:-:S04]  /*11170*/  FMUL R2, R2, UR21 ;  /* 0x0000001502027c20 */ /* 0x000fc80008400000 */
[--C-:B------:R-:W-:Y:S01]  /*11180*/  FFMA R3, R3, UR20, R2.reuse ;  /* 0x0000001403037c23 */ /* 0x100fe20008000002 */
[----:B------:R-:W-:-:S04]  /*11190*/  PRMT R2, RZ, 0x7610, R2 ;  /* 0x00007610ff027816 */ /* 0x000fc80000000002 */
[----:B------:R-:W-:-:S05]  /*111a0*/  F2FP.SATFINITE.E4M3.F32.PACK_AB_MERGE_C R3, RZ, R3, RZ ;  /* 0x00000003ff03723e */ /* 0x000fca00048070ff */
[----:B------:R2:W-:Y:S01]  /*111b0*/  @!P1 STG.E.U8 desc[UR14][R24.64], R3 ;  /* 0x0000000318009986 */ /* 0x0005e2000c10110e */
[----:B------:R-:W-:-:S13]  /*111c0*/  ISETP.LT.OR P1, PT, R0, 0x2, !P0 ;  /* 0x000000020000780c */ /* 0x000fda0004721670 */
[----:B--2---:R-:W-:Y:S05]  /*111d0*/  @P1 BRA `(.L_x_40) ;  /* 0x0000000000041947 */ /* 0x004fea0003800000 */
[----:B------:R2:W5:Y:S02]  /*111e0*/  LDG.E.U8 R2, desc[UR14][R32.64+0x1] ;  /* 0x0000010e20027981 */ /* 0x000564000c1e1100 */
.L_x_40:
[----:B------:R-:W-:Y:S05]  /*111f0*/  BSYNC B1 ;  /* 0x0000000000017941 */ /* 0x000fea0003800000 */
.L_x_39:
[----:B-----5:R-:W-:Y:S01]  /*11200*/  LOP3.LUT R2, R2, 0xff, RZ, 0xc0, !PT ;  /* 0x000000ff02027812 */ /* 0x020fe200078ec0ff */
[----:B------:R-:W-:Y:S03]  /*11210*/  BSSY B1, `(.L_x_41) ;  /* 0x0000013000017945 */ /* 0x000fe60003800000 */
[----:B------:R-:W-:-:S05]  /*11220*/  F2FP.F16.E4M3.UNPACK_B R2, R2 ;  /* 0x00000002ff02723e */ /* 0x000fca00020006ff */
[----:B------:R-:W-:-:S05]  /*11230*/  HADD2.F32 R2, -RZ, R2.H0_H0 ;  /* 0x20000002ff027230 */ /* 0x000fca0000004100 */
[----:B------:R-:W-:-:S04]  /*11240*/  FMUL R2, R2, UR21 ;  /* 0x0000001502027c20 */ /* 0x000fc80008400000 */
[----:B------:R-:W-:-:S05]  /*11250*/  FFMA R4, R4, UR20, R2 ;  /* 0x0000001404047c23 */ /* 0x000fca0008000002 */
[----:B------:R-:W-:-:S05]  /*11260*/  F2FP.SATFINITE.E4M3.F32.PACK_AB_MERGE_C R4, RZ, R4, RZ ;  /* 0x00000004ff04723e */ /* 0x000fca00048070ff */
[----:B------:R3:W-:Y:S01]  /*11270*/  @!P1 STG.E.U8 desc[UR14][R24.64+0x1], R4 ;  /* 0x0000010418009986 */ /* 0x0007e2000c10110e */
[----:B------:R-:W-:-:S05]  /*11280*/  IADD3 R2, P1, R35, 0x8, RZ ;  /* 0x0000000823027810 */ /* 0x000fca0007f3e0ff */
[----:B------:R-:W-:-:S04]  /*11290*/  IMAD.X R3, RZ, RZ, R37, P1 ;  /* 0x000000ffff037224 */ /* 0x000fc800008e0625 */
[----:B------:R-:W-:-:S04]  /*112a0*/  IMAD R3, R3, UR6, RZ ;  /* 0x0000000603037c24 */ /* 0x000fc8000f8e02ff */
[C---:B---3--:R-:W-:Y:S02]  /*112b0*/  IMAD R4, R2.reuse, UR7, R3 ;  /* 0x0000000702047c24 */ /* 0x048fe4000f8e0203 */
[----:B------:R-:W-:-:S03]  /*112c0*/  IMAD.WIDE.U32 R2, R2, UR6, R38 ;  /* 0x0000000602027c25 */ /* 0x000fc6000f8e0026 */
[----:B------:R-:W-:-:S04]  /*112d0*/  IADD3 R2, P1, R2, UR10, RZ ;  /* 0x0000000a02027c10 */ /* 0x000fc8000ff3e0ff */
[--C-:B------:R-:W-:Y:S02]  /*112e0*/  IADD3.X R3, R3, UR11, R4.reuse, P1, !PT ;  /* 0x0000000b03037c10 */ /* 0x100fe40008ffe404 */
[----:B------:R-:W-:Y:S02]  /*112f0*/  ISETP.GE.AND P1, PT, R34, 0x9, PT ;  /* 0x000000092200780c */ /* 0x000fe40003f26270 */
[----:B------:R-:W-:Y:S02]  /*11300*/  PRMT R4, RZ, 0x7610, R4 ;  /* 0x00007610ff047816 */ /* 0x000fe40000000004 */
[----:B------:R-:W-:-:S13]  /*11310*/  ISETP.LT.OR P2, PT, R0, 0x1, !P1 ;  /* 0x000000010000780c */ /* 0x000fda0004f41670 */
[----:B------:R-:W-:Y:S05]  /*11320*/  @P2 BRA `(.L_x_42) ;  /* 0x0000000000042947 */ /* 0x000fea0003800000 */
[----:B------:R3:W5:Y:S02]  /*11330*/  LDG.E.U8 R4, desc[UR14][R2.64] ;  /* 0x0000000e02047981 */ /* 0x000764000c1e1100 */
.L_x_42:
[----:B------:R-:W-:Y:S05]  /*11340*/  BSYNC B1 ;  /* 0x0000000000017941 */ /* 0x000fea0003800000 */
.L_x_41:
        /* <DEDUP_REMOVED lines=10> */
[----:B----4-:R-:W-:Y:S05]  /*113f0*/  @P2 BRA `(.L_x_44) ;  /* 0x0000000000042947 */ /* 0x010fea0003800000 */
[----:B------:R4:W5:Y:S02]  /*11400*/  LDG.E.U8 R4, desc[UR14][R2.64+0x1] ;  /* 0x0000010e02047981 */ /* 0x000964000c1e1100 */
.L_x_44:
[----:B------:R-:W-:Y:S05]  /*11410*/  BSYNC B1 ;  /* 0x0000000000017941 */ /* 0x000fea0003800000 */
.L_x_43:
[----:B-----5:R-:W-:Y:S01]  /*11420*/  LOP3.LUT R4, R4, 0xff, RZ, 0xc0, !PT ;  /* 0x000000ff04047812 */ /* 0x020fe200078ec0ff */
[----:B------:R-:W-:Y:S01]  /*11430*/  BSSY B1, `(.L_x_45) ;  /* 0x000000b000017945 */ /* 0x000fe20003800000 */
[----:B------:R-:W-:Y:S02]  /*11440*/  ISETP.LT.OR P3, PT, R0, 0x9, !P0 ;  /* 0x000000090000780c */ /* 0x000fe40004761670 */
[----:B------:R-:W-:-:S05]  /*11450*/  F2FP.F16.E4M3.UNPACK_B R4, R4 ;  /* 0x00000004ff04723e */ /* 0x000fca00020006ff */
[----:B------:R-:W-:-:S05]  /*11460*/  HADD2.F32 R4, -RZ, R4.H0_H0 ;  /* 0x20000004ff047230 */ /* 0x000fca0000004100 */
[----:B------:R-:W-:-:S04]  /*11470*/  FMUL R4, R4, UR21 ;  /* 0x0000001504047c20 */ /* 0x000fc80008400000 */
[--C-:B------:R-:W-:Y:S01]  /*11480*/  FFMA R6, R6, UR20, R4.reuse ;  /* 0x0000001406067c23 */ /* 0x100fe20008000004 */
[----:B------:R-:W-:-:S04]  /*11490*/  PRMT R4, RZ, 0x7610, R4 ;  /* 0x00007610ff047816 */ /* 0x000fc80000000004 */
[----:B------:R-:W-:-:S05]  /*114a0*/  F2FP.SATFINITE.E4M3.F32.PACK_AB_MERGE_C R6, RZ, R6, RZ ;  /* 0x00000006ff06723e */ /* 0x000fca00048070ff */
[----:B------:R0:W-:Y:S01]  /*114b0*/  @!P2 STG.E.U8 desc[UR14][R26.64+0x1], R6 ;  /* 0x000001061a00a986 */ /* 0x0001e2000c10110e */
[----:B------:R-:W-:Y:S05]  /*114c0*/  @P3 BRA `(.L_x_46) ;  /* 0x0000000000043947 */ /* 0x000fea0003800000 */
[----:B------:R0:W5:Y:S02]  /*114d0*/  LDG.E.U8 R4, desc[UR14][R32.64+0x8] ;  /* 0x0000080e20047981 */ /* 0x000164000c1e1100 */
.L_x_46:
[----:B------:R-:W-:Y:S05]  /*114e0*/  BSYNC B1 ;  /* 0x0000000000017941 */ /* 0x000fea0003800000 */
.L_x_45:
        /* <DEDUP_REMOVED lines=12> */
.L_x_48:
[----:B------:R-:W-:Y:S05]  /*115b0*/  BSYNC B1 ;  /* 0x0000000000017941 */ /* 0x000fea0003800000 */
.L_x_47:
        /* <DEDUP_REMOVED lines=12> */
.L_x_50:
[----:B------:R-:W-:Y:S05]  /*11680*/  BSYNC B1 ;  /* 0x0000000000017941 */ /* 0x000fea0003800000 */
.L_x_49:
        /* <DEDUP_REMOVED lines=12> */
.L_x_52:
[----:B------:R-:W-:Y:S05]  /*11750*/  BSYNC B1 ;  /* 0x0000000000017941 */ /* 0x000fea0003800000 */
.L_x_51:
        /* <DEDUP_REMOVED lines=12> */
.L_x_54:
[----:B------:R-:W-:Y:S05]  /*11820*/  BSYNC B1 ;  /* 0x0000000000017941 */ /* 0x000fea0003800000 */
.L_x_53:
        /* <DEDUP_REMOVED lines=12> */
.L_x_56:
[----:B------:R-:W-:Y:S05]  /*118f0*/  BSYNC B1 ;  /* 0x0000000000017941 */ /* 0x000fea0003800000 */
.L_x_55:
        /* <DEDUP_REMOVED lines=12> */
.L_x_58:
[----:B------:R-:W-:Y:S05]  /*119c0*/  BSYNC B1 ;  /* 0x0000000000017941 */ /* 0x000fea0003800000 */
.L_x_57:
        /* <DEDUP_REMOVED lines=12> */
.L_x_60:
[----:B------:R-:W-:Y:S05]  /*11a90*/  BSYNC B1 ;  /* 0x0000000000017941 */ /* 0x000fea0003800000 */
.L_x_59:
        /* <DEDUP_REMOVED lines=12> */
.L_x_62:
[----:B------:R-:W-:Y:S05]  /*11b60*/  BSYNC B1 ;  /* 0x0000000000017941 */ /* 0x000fea0003800000 */
.L_x_61:
        /* <DEDUP_REMOVED lines=12> */
.L_x_64:
[----:B------:R-:W-:Y:S05]  /*11c30*/  BSYNC B1 ;  /* 0x0000000000017941 */ /* 0x000fea0003800000 */
.L_x_63:
        /* <DEDUP_REMOVED lines=12> */
.L_x_66:
[----:B------:R-:W-:Y:S05]  /*11d00*/  BSYNC B1 ;  /* 0x0000000000017941 */ /* 0x000fea0003800000 */
.L_x_65:
        /* <DEDUP_REMOVED lines=12> */
.L_x_68:
[----:B------:R-:W-:Y:S05]  /*11dd0*/  BSYNC B1 ;  /* 0x0000000000017941 */ /* 0x000fea0003800000 */
.L_x_67:
        /* <DEDUP_REMOVED lines=12> */
.L_x_70:
[----:B------:R-:W-:Y:S05]  /*11ea0*/  BSYNC B1 ;  /* 0x0000000000017941 */ /* 0x000fea0003800000 */
.L_x_69:
        /* <DEDUP_REMOVED lines=12> */
.L_x_72:
[----:B------:R-:W-:Y:S05]  /*11f70*/  BSYNC B1 ;  /* 0x0000000000017941 */ /* 0x000fea0003800000 */
.L_x_71:
        /* <DEDUP_REMOVED lines=12> */
.L_x_74:
[----:B------:R-:W-:Y:S05]  /*12040*/  BSYNC B1 ;  /* 0x0000000000017941 */ /* 0x000fea0003800000 */
.L_x_73:
        /* <DEDUP_REMOVED lines=12> */
.L_x_76:
[----:B------:R-:W-:Y:S05]  /*12110*/  BSYNC B1 ;  /* 0x0000000000017941 */ /* 0x000fea0003800000 */
.L_x_75:
        /* <DEDUP_REMOVED lines=12> */
.L_x_78:
[----:B------:R-:W-:Y:S05]  /*121e0*/  BSYNC B1 ;  /* 0x0000000000017941 */ /* 0x000fea0003800000 */
.L_x_77:
        /* <DEDUP_REMOVED lines=12> */
.L_x_80:
[----:B------:R-:W-:Y:S05]  /*122b0*/  BSYNC B1 ;  /* 0x0000000000017941 */ /* 0x000fea0003800000 */
.L_x_79:
        /* <DEDUP_REMOVED lines=12> */
.L_x_82:
[----:B------:R-:W-:Y:S05]  /*12380*/  BSYNC B1 ;  /* 0x0000000000017941 */ /* 0x000fea0003800000 */
.L_x_81:
        /* <DEDUP_REMOVED lines=12> */
.L_x_84:
[----:B------:R-:W-:Y:S05]  /*12450*/  BSYNC B1 ;  /* 0x0000000000017941 */ /* 0x000fea0003800000 */
.L_x_83:
        /* <DEDUP_REMOVED lines=12> */
.L_x_86:
[----:B------:R-:W-:Y:S05]  /*12520*/  BSYNC B1 ;  /* 0x0000000000017941 */ /* 0x000fea0003800000 */
.L_x_85:
        /* <DEDUP_REMOVED lines=12> */
.L_x_88:
[----:B------:R-:W-:Y:S05]  /*125f0*/  BSYNC B1 ;  /* 0x0000000000017941 */ /* 0x000fea0003800000 */
.L_x_87:
        /* <DEDUP_REMOVED lines=12> */
.L_x_90:
[----:B------:R-:W-:Y:S05]  /*126c0*/  BSYNC B1 ;  /* 0x0000000000017941 */ /* 0x000fea0003800000 */
.L_x_89:
        /* <DEDUP_REMOVED lines=12> */
.L_x_92:
[----:B------:R-:W-:Y:S05]  /*12790*/  BSYNC B1 ;  /* 0x0000000000017941 */ /* 0x000fea0003800000 */
.L_x_91:
        /* <DEDUP_REMOVED lines=12> */
.L_x_94:
[----:B------:R-:W-:Y:S05]  /*12860*/  BSYNC B1 ;  /* 0x0000000000017941 */ /* 0x000fea0003800000 */
.L_x_93:
        /* <DEDUP_REMOVED lines=12> */
.L_x_96:
[----:B------:R-:W-:Y:S05]  /*12930*/  BSYNC B1 ;  /* 0x0000000000017941 */ /* 0x000fea0003800000 */
.L_x_95:
        /* <DEDUP_REMOVED lines=12> */
.L_x_98:
[----:B------:R-:W-:Y:S05]  /*12a00*/  BSYNC B1 ;  /* 0x0000000000017941 */ /* 0x000fea0003800000 */
.L_x_97:
        /* <DEDUP_REMOVED lines=12> */
.L_x_100:
[----:B------:R-:W-:Y:S05]  /*12ad0*/  BSYNC B1 ;  /* 0x0000000000017941 */ /* 0x000fea0003800000 */
.L_x_99:
        /* <DEDUP_REMOVED lines=12> */
.L_x_102:
[----:B------:R-:W-:Y:S05]  /*12ba0*/  BSYNC B1 ;  /* 0x0000000000017941 */ /* 0x000fea0003800000 */
.L_x_101:
        /* <DEDUP_REMOVED lines=12> */
.L_x_104:
[----:B------:R-:W-:Y:S05]  /*12c70*/  BSYNC B1 ;  /* 0x0000000000017941 */ /* 0x000fea0003800000 */
.L_x_103:
        /* <DEDUP_REMOVED lines=12> */
.L_x_106:
[----:B------:R-:W-:Y:S05]  /*12d40*/  BSYNC B1 ;  /* 0x0000000000017941 */ /* 0x000fea0003800000 */
.L_x_105:
        /* <DEDUP_REMOVED lines=12> */
.L_x_108:
[----:B------:R-:W-:Y:S05]  /*12e10*/  BSYNC B1 ;  /* 0x0000000000017941 */ /* 0x000fea0003800000 */
.L_x_107:
        /* <DEDUP_REMOVED lines=12> */
.L_x_110:
[----:B------:R-:W-:Y:S05]  /*12ee0*/  BSYNC B1 ;  /* 0x0000000000017941 */ /* 0x000fea0003800000 */
.L_x_109:
        /* <DEDUP_REMOVED lines=12> */
.L_x_112:
[----:B------:R-:W-:Y:S05]  /*12fb0*/  BSYNC B1 ;  /* 0x0000000000017941 */ /* 0x000fea0003800000 */
.L_x_111:
        /* <DEDUP_REMOVED lines=12> */
.L_x_114:
[----:B------:R-:W-:Y:S05]  /*13080*/  BSYNC B1 ;  /* 0x0000000000017941 */ /* 0x000fea0003800000 */
.L_x_113:
        /* <DEDUP_REMOVED lines=12> */
.L_x_116:
[----:B------:R-:W-:Y:S05]  /*13150*/  BSYNC B1 ;  /* 0x0000000000017941 */ /* 0x000fea0003800000 */
.L_x_115:
        /* <DEDUP_REMOVED lines=12> */
.L_x_118:
[----:B------:R-:W-:Y:S05]  /*13220*/  BSYNC B1 ;  /* 0x0000000000017941 */ /* 0x000fea0003800000 */
.L_x_117:
        /* <DEDUP_REMOVED lines=12> */
.L_x_120:
[----:B------:R-:W-:Y:S05]  /*132f0*/  BSYNC B1 ;  /* 0x0000000000017941 */ /* 0x000fea0003800000 */
.L_x_119:
        /* <DEDUP_REMOVED lines=12> */
.L_x_122:
[----:B------:R-:W-:Y:S05]  /*133c0*/  BSYNC B1 ;  /* 0x0000000000017941 */ /* 0x000fea0003800000 */
.L_x_121:
[----:B-----5:R-:W-:Y:S01]  /*133d0*/  LOP3.LUT R4, R4, 0xff, RZ, 0xc0, !PT ;  /* 0x000000ff04047812 */ /* 0x020fe200078ec0ff */
[----:B------:R-:W-:Y:S01]  /*133e0*/  BSSY B1, `(.L_x_123) ;  /* 0x000000b000017945 */ /* 0x000fe20003800000 */
[----:B------:R-:W-:Y:S02]  /*133f0*/  ISETP.LT.OR P2, PT, R0, 0x52, !P1 ;  /* 0x000000520000780c */ /* 0x000fe40004f41670 */
[----:B------:R-:W-:-:S05]  /*13400*/  F2FP.F16.E4M3.UNPACK_B R4, R4 ;  /* 0x00000004ff04723e */ /* 0x000fca00020006ff */
[----:B------:R-:W-:-:S05]  /*13410*/  HADD2.F32 R4, -RZ, R4.H0_H0 ;  /* 0x20000004ff047230 */ /* 0x000fca0000004100 */
[----:B------:R-:W-:-:S04]  /*13420*/  FMUL R4, R4, UR21 ;  /* 0x0000001504047c20 */ /* 0x000fc80008400000 */
[----:B------:R-:W-:-:S05]  /*13430*/  FFMA R4, R173, UR20, R4 ;  /* 0x00000014ad047c23 */ /* 0x000fca0008000004 */
[----:B------:R-:W-:Y:S02]  /*13440*/  F2FP.SATFINITE.E4M3.F32.PACK_AB_MERGE_C R5, RZ, R4, RZ ;  /* 0x00000004ff05723e */ /* 0x000fe400048070ff */
[----:B------:R-:W-:-:S03]  /*13450*/  PRMT R4, RZ, 0x7610, R4 ;  /* 0x00007610ff047816 */ /* 0x000fc60000000004 */
[----:B------:R0:W-:Y:S01]  /*13460*/  @!P3 STG.E.U8 desc[UR14][R26.64+0x50], R5 ;  /* 0x000050051a00b986 */ /* 0x0001e2000c10110e */
[----:B------:R-:W-:Y:S05]  /*13470*/  @P2 BRA `(.L_x_124) ;  /* 0x0000000000042947 */ /* 0x000fea0003800000 */
[----:B------:R0:W5:Y:S02]  /*13480*/  LDG.E.U8 R4, desc[UR14][R2.64+0x51] ;  /* 0x0000510e02047981 */ /* 0x000164000c1e1100 */
.L_x_124:
[----:B------:R-:W-:Y:S05]  /*13490*/  BSYNC B1 ;  /* 0x0000000000017941 */ /* 0x000fea0003800000 */
.L_x_123:
[----:B-----5:R-:W-:Y:S01]  /*134a0*/  LOP3.LUT R4, R4, 0xff, RZ, 0xc0, !PT ;  /* 0x000000ff04047812 */ /* 0x020fe200078ec0ff */
[----:B------:R-:W-:Y:S01]  /*134b0*/  BSSY B1, `(.L_x_125) ;  /* 0x000000b000017945 */ /* 0x000fe20003800000 */
[----:B------:R-:W-:Y:S02]  /*134c0*/  ISETP.LT.OR P3, PT, R0, 0x59, !P0 ;  /* 0x000000590000780c */ /* 0x000fe40004761670 */
[----:B------:R-:W-:-:S05]  /*134d0*/  F2FP.F16.E4M3.UNPACK_B R4, R4 ;  /* 0x00000004ff04723e */ /* 0x000fca00020006ff */
[----:B------:R-:W-:-:S05]  /*134e0*/  HADD2.F32 R4, -RZ, R4.H0_H0 ;  /* 0x20000004ff047230 */ /* 0x000fca0000004100 */
[----:B------:R-:W-:-:S04]  /*134f0*/  FMUL R4, R4, UR21 ;  /* 0x0000001504047c20 */ /* 0x000fc80008400000 */
[----:B------:R-:W-:-:S05]  /*13500*/  FFMA R4, R174, UR20, R4 ;  /* 0x00000014ae047c23 */ /* 0x000fca0008000004 */
[----:B0-----:R-:W-:Y:S02]  /*13510*/  F2FP.SATFINITE.E4M3.F32.PACK_AB_MERGE_C R5, RZ, R4, RZ ;  /* 0x00000004ff05723e */ /* 0x001fe400048070ff */
[----:B------:R-:W-:-:S03]  /*13520*/  PRMT R4, RZ, 0x7610, R4 ;  /* 0x00007610ff047816 */ /* 0x000fc60000000004 */
[----:B------:R0:W-:Y:S01]  /*13530*/  @!P2 STG.E.U8 desc[UR14][R26.64+0x51], R5 ;  /* 0x000051051a00a986 */ /* 0x0001e2000c10110e */
[----:B------:R-:W-:Y:S05]  /*13540*/  @P3 BRA `(.L_x_126) ;  /* 0x0000000000043947 */ /* 0x000fea0003800000 */
[----:B------:R0:W5:Y:S02]  /*13550*/  LDG.E.U8 R4, desc[UR14][R32.64+0x58] ;  /* 0x0000580e20047981 */ /* 0x000164000c1e1100 */
.L_x_126:
[----:B------:R-:W-:Y:S05]  /*13560*/  BSYNC B1 ;  /* 0x0000000000017941 */ /* 0x000fea0003800000 */
.L_x_125:
        /* <DEDUP_REMOVED lines=12> */
.L_x_128:
[----:B------:R-:W-:Y:S05]  /*13630*/  BSYNC B1 ;  /* 0x0000000000017941 */ /* 0x000fea0003800000 */
.L_x_127:
[----:B-----5:R-:W-:Y:S01]  /*13640*/  LOP3.LUT R4, R4, 0xff, RZ, 0xc0, !PT ;  /* 0x000000ff04047812 */ /* 0x020fe200078ec0ff */
[----:B------:R-:W-:Y:S01]  /*13650*/  BSSY B1, `(.L_x_129) ;  /* 0x000000b000017945 */ /* 0x000fe20003800000 */
[----:B------:R-:W-:Y:S02]  /*13660*/  ISETP.LT.OR P3, PT, R0, 0x59, !P1 ;  /* 0x000000590000780c */ /* 0x000fe40004f61670 */
[----:B------:R-:W-:-:S05]  /*13670*/  F2FP.F16.E4M3.UNPACK_B R4, R4 ;  /* 0x00000004ff04723e */ /* 0x000fca00020006ff */
[----:B------:R-:W-:-:S05]  /*13680*/  HADD2.F32 R4, -RZ, R4.H0_H0 ;  /* 0x20000004ff047230 */ /* 0x000fca0000004100 */
[----:B0-----:R-:W-:Y:S01]  /*13690*/  FMUL R5, R4, UR21 ;  /* 0x0000001504057c20 */ /* 0x001fe20008400000 */
[----:B------:R-:W-:-:S03]  /*136a0*/  PRMT R4, RZ, 0x7610, R4 ;  /* 0x00007610ff047816 */ /* 0x000fc60000000004 */
[----:B------:R-:W-:-:S05]  /*136b0*/  FFMA R5, R176, UR20, R5 ;  /* 0x00000014b0057c23 */ /* 0x000fca0008000005 */
[----:B------:R-:W-:-:S05]  /*136c0*/  F2FP.SATFINITE.E4M3.F32.PACK_AB_MERGE_C R5, RZ, R5, RZ ;  /* 0x00000005ff05723e */ /* 0x000fca00048070ff */
[----:B------:R0:W-:Y:S01]  /*136d0*/  @!P2 STG.E.U8 desc[UR14][R24.64+0x59], R5 ;  /* 0x000059051800a986 */ /* 0x0001e2000c10110e */
[----:B------:R-:W-:Y:S05]  /*136e0*/  @P3 BRA `(.L_x_130) ;  /* 0x0000000000043947 */ /* 0x000fea0003800000 */
[----:B------:R0:W5:Y:S02]  /*136f0*/  LDG.E.U8 R4, desc[UR14][R2.64+0x58] ;  /* 0x0000580e02047981 */ /* 0x000164000c1e1100 */
.L_x_130:
[----:B------:R-:W-:Y:S05]  /*13700*/  BSYNC B1 ;  /* 0x0000000000017941 */ /* 0x000fea0003800000 */
.L_x_129:
        /* <DEDUP_REMOVED lines=12> */
.L_x_132:
[----:B------:R-:W-:Y:S05]  /*137d0*/  BSYNC B1 ;  /* 0x0000000000017941 */ /* 0x000fea0003800000 */
.L_x_131:
        /* <DEDUP_REMOVED lines=12> */
.L_x_134:
[----:B------:R-:W-:Y:S05]  /*138a0*/  BSYNC B1 ;  /* 0x0000000000017941 */ /* 0x000fea0003800000 */
.L_x_133:
        /* <DEDUP_REMOVED lines=12> */
.L_x_136:
[----:B------:R-:W-:Y:S05]  /*13970*/  BSYNC B1 ;  /* 0x0000000000017941 */ /* 0x000fea0003800000 */
.L_x_135:
        /* <DEDUP_REMOVED lines=12> */
.L_x_138:
[----:B------:R-:W-:Y:S05]  /*13a40*/  BSYNC B1 ;  /* 0x0000000000017941 */ /* 0x000fea0003800000 */
.L_x_137:
        /* <DEDUP_REMOVED lines=12> */
.L_x_140:
[----:B------:R-:W-:Y:S05]  /*13b10*/  BSYNC B1 ;  /* 0x0000000000017941 */ /* 0x000fea0003800000 */
.L_x_139:
        /* <DEDUP_REMOVED lines=12> */
.L_x_142:
[----:B------:R-:W-:Y:S05]  /*13be0*/  BSYNC B1 ;  /* 0x0000000000017941 */ /* 0x000fea0003800000 */
.L_x_141:
        /* <DEDUP_REMOVED lines=12> */
.L_x_144:
[----:B------:R-:W-:Y:S05]  /*13cb0*/  BSYNC B1 ;  /* 0x0000000000017941 */ /* 0x000fea0003800000 */
.L_x_143:
        /* <DEDUP_REMOVED lines=12> */
.L_x_146:
[----:B------:R-:W-:Y:S05]  /*13d80*/  BSYNC B1 ;  /* 0x0000000000017941 */ /* 0x000fea0003800000 */
.L_x_145:
        /* <DEDUP_REMOVED lines=12> */
.L_x_148:
[----:B------:R-:W-:Y:S05]  /*13e50*/  BSYNC B1 ;  /* 0x0000000000017941 */ /* 0x000fea0003800000 */
.L_x_147:
        /* <DEDUP_REMOVED lines=12> */
.L_x_150:
[----:B------:R-:W-:Y:S05]  /*13f20*/  BSYNC B1 ;  /* 0x0000000000017941 */ /* 0x000fea0003800000 */
.L_x_149:
        /* <DEDUP_REMOVED lines=12> */
.L_x_152:
[----:B------:R-:W-:Y:S05]  /*13ff0*/  BSYNC B1 ;  /* 0x0000000000017941 */ /* 0x000fea0003800000 */
.L_x_151:
        /* <DEDUP_REMOVED lines=12> */
.L_x_154:
[----:B------:R-:W-:Y:S05]  /*140c0*/  BSYNC B1 ;  /* 0x0000000000017941 */ /* 0x000fea0003800000 */
.L_x_153:
        /* <DEDUP_REMOVED lines=12> */
.L_x_156:
[----:B------:R-:W-:Y:S05]  /*14190*/  BSYNC B1 ;  /* 0x0000000000017941 */ /* 0x000fea0003800000 */
.L_x_155:
        /* <DEDUP_REMOVED lines=12> */
.L_x_158:
[----:B------:R-:W-:Y:S05]  /*14260*/  BSYNC B1 ;  /* 0x0000000000017941 */ /* 0x000fea0003800000 */
.L_x_157:
        /* <DEDUP_REMOVED lines=12> */
.L_x_160:
[----:B------:R-:W-:Y:S05]  /*14330*/  BSYNC B1 ;  /* 0x0000000000017941 */ /* 0x000fea0003800000 */
.L_x_159:
        /* <DEDUP_REMOVED lines=12> */
.L_x_162:
[----:B------:R-:W-:Y:S05]  /*14400*/  BSYNC B1 ;  /* 0x0000000000017941 */ /* 0x000fea0003800000 */
.L_x_161:
        /* <DEDUP_REMOVED lines=12> */
.L_x_164:
[----:B------:R-:W-:Y:S05]  /*144d0*/  BSYNC B1 ;  /* 0x0000000000017941 */ /* 0x000fea0003800000 */
.L_x_163:
        /* <DEDUP_REMOVED lines=12> */
.L_x_166:
[----:B------:R-:W-:Y:S05]  /*145a0*/  BSYNC B1 ;  /* 0x0000000000017941 */ /* 0x000fea0003800000 */
.L_x_165:
        /* <DEDUP_REMOVED lines=12> */
.L_x_168:
[----:B------:R-:W-:Y:S05]  /*14670*/  BSYNC B1 ;  /* 0x0000000000017941 */ /* 0x000fea0003800000 */
.L_x_167:
        /* <DEDUP_REMOVED lines=12> */
.L_x_170:
[----:B------:R-:W-:Y:S05]  /*14740*/  BSYNC B1 ;  /* 0x0000000000017941 */ /* 0x000fea0003800000 */
.L_x_169:
        /* <DEDUP_REMOVED lines=12> */
.L_x_172:
[----:B------:R-:W-:Y:S05]  /*14810*/  BSYNC B1 ;  /* 0x0000000000017941 */ /* 0x000fea0003800000 */
.L_x_171:
        /* <DEDUP_REMOVED lines=12> */
.L_x_174:
[----:B------:R-:W-:Y:S05]  /*148e0*/  BSYNC B1 ;  /* 0x0000000000017941 */ /* 0x000fea0003800000 */
.L_x_173:
        /* <DEDUP_REMOVED lines=12> */
.L_x_176:
[----:B------:R-:W-:Y:S05]  /*149b0*/  BSYNC B1 ;  /* 0x0000000000017941 */ /* 0x000fea0003800000 */
.L_x_175:
        /* <DEDUP_REMOVED lines=12> */
.L_x_178:
[----:B------:R-:W-:Y:S05]  /*14a80*/  BSYNC B1 ;  /* 0x0000000000017941 */ /* 0x000fea0003800000 */
.L_x_177:
        /* <DEDUP_REMOVED lines=12> */
.L_x_180:
[----:B------:R-:W-:Y:S05]  /*14b50*/  BSYNC B1 ;  /* 0x0000000000017941 */ /* 0x000fea0003800000 */
.L_x_179:
        /* <DEDUP_REMOVED lines=12> */
.L_x_182:
[----:B------:R-:W-:Y:S05]  /*14c20*/  BSYNC B1 ;  /* 0x0000000000017941 */ /* 0x000fea0003800000 */
.L_x_181:
        /* <DEDUP_REMOVED lines=12> */
.L_x_184:
[----:B------:R-:W-:Y:S05]  /*14cf0*/  BSYNC B1 ;  /* 0x0000000000017941 */ /* 0x000fea0003800000 */
.L_x_183:
        /* <DEDUP_REMOVED lines=12> */
.L_x_186:
[----:B------:R-:W-:Y:S05]  /*14dc0*/  BSYNC B1 ;  /* 0x0000000000017941 */ /* 0x000fea0003800000 */
.L_x_185:
        /* <DEDUP_REMOVED lines=12> */
.L_x_188:
[----:B------:R-:W-:Y:S05]  /*14e90*/  BSYNC B1 ;  /* 0x0000000000017941 */ /* 0x000fea0003800000 */
.L_x_187:
        /* <DEDUP_REMOVED lines=12> */
.L_x_190:
[----:B------:R-:W-:Y:S05]  /*14f60*/  BSYNC B1 ;  /* 0x0000000000017941 */ /* 0x000fea0003800000 */
.L_x_189:
        /* <DEDUP_REMOVED lines=12> */
.L_x_192:
[----:B------:R-:W-:Y:S05]  /*15030*/  BSYNC B1 ;  /* 0x0000000000017941 */ /* 0x000fea0003800000 */
.L_x_191:
        /* <DEDUP_REMOVED lines=12> */
.L_x_194:
[----:B------:R-:W-:Y:S05]  /*15100*/  BSYNC B1 ;  /* 0x0000000000017941 */ /* 0x000fea0003800000 */
.L_x_193:
        /* <DEDUP_REMOVED lines=12> */
.L_x_196:
[----:B------:R-:W-:Y:S05]  /*151d0*/  BSYNC B1 ;  /* 0x0000000000017941 */ /* 0x000fea0003800000 */
.L_x_195:
        /* <DEDUP_REMOVED lines=12> */
.L_x_198:
[----:B------:R-:W-:Y:S05]  /*152a0*/  BSYNC B1 ;  /* 0x0000000000017941 */ /* 0x000fea0003800000 */
.L_x_197:
        /* <DEDUP_REMOVED lines=12> */
.L_x_200:
[----:B------:R-:W-:Y:S05]  /*15370*/  BSYNC B1 ;  /* 0x0000000000017941 */ /* 0x000fea0003800000 */
.L_x_199:
        /* <DEDUP_REMOVED lines=12> */
.L_x_202:
[----:B------:R-:W-:Y:S05]  /*15440*/  BSYNC B1 ;  /* 0x0000000000017941 */ /* 0x000fea0003800000 */
.L_x_201:
        /* <DEDUP_REMOVED lines=12> */
.L_x_204:
[----:B------:R-:W-:Y:S05]  /*15510*/  BSYNC B1 ;  /* 0x0000000000017941 */ /* 0x000fea0003800000 */
.L_x_203:
        /* <DEDUP_REMOVED lines=12> */
.L_x_206:
[----:B------:R-:W-:Y:S05]  /*155e0*/  BSYNC B1 ;  /* 0x0000000000017941 */ /* 0x000fea0003800000 */
.L_x_205:
        /* <DEDUP_REMOVED lines=12> */
.L_x_208:
[----:B------:R-:W-:Y:S05]  /*156b0*/  BSYNC B1 ;  /* 0x0000000000017941 */ /* 0x000fea0003800000 */
.L_x_207:
        /* <DEDUP_REMOVED lines=12> */
.L_x_210:
[----:B------:R-:W-:Y:S05]  /*15780*/  BSYNC B1 ;  /* 0x0000000000017941 */ /* 0x000fea0003800000 */
.L_x_209:
        /* <DEDUP_REMOVED lines=12> */
.L_x_212:
[----:B------:R-:W-:Y:S05]  /*15850*/  BSYNC B1 ;  /* 0x0000000000017941 */ /* 0x000fea0003800000 */
.L_x_211:
        /* <DEDUP_REMOVED lines=12> */
.L_x_214:
[----:B------:R-:W-:Y:S05]  /*15920*/  BSYNC B1 ;  /* 0x0000000000017941 */ /* 0x000fea0003800000 */
.L_x_213:
        /* <DEDUP_REMOVED lines=12> */
.L_x_216:
[----:B------:R-:W-:Y:S05]  /*159f0*/  BSYNC B1 ;  /* 0x0000000000017941 */ /* 0x000fea0003800000 */
.L_x_215:
        /* <DEDUP_REMOVED lines=12> */
.L_x_218:
[----:B------:R-:W-:Y:S05]  /*15ac0*/  BSYNC B1 ;  /* 0x0000000000017941 */ /* 0x000fea0003800000 */
.L_x_217:
        /* <DEDUP_REMOVED lines=12> */
.L_x_220:
[----:B------:R-:W-:Y:S05]  /*15b90*/  BSYNC B1 ;  /* 0x0000000000017941 */ /* 0x000fea0003800000 */
.L_x_219:
        /* <DEDUP_REMOVED lines=12> */
.L_x_222:
[----:B------:R-:W-:Y:S05]  /*15c60*/  BSYNC B1 ;  /* 0x0000000000017941 */ /* 0x000fea0003800000 */
.L_x_221:
        /* <DEDUP_REMOVED lines=12> */
.L_x_224:
[----:B------:R-:W-:Y:S05]  /*15d30*/  BSYNC B1 ;  /* 0x0000000000017941 */ /* 0x000fea0003800000 */
.L_x_223:
        /* <DEDUP_REMOVED lines=12> */
.L_x_226:
[----:B------:R-:W-:Y:S05]  /*15e00*/  BSYNC B1 ;  /* 0x0000000000017941 */ /* 0x000fea0003800000 */
.L_x_225:
        /* <DEDUP_REMOVED lines=12> */
.L_x_228:
[----:B------:R-:W-:Y:S05]  /*15ed0*/  BSYNC B1 ;  /* 0x0000000000017941 */ /* 0x000fea0003800000 */
.L_x_227:
        /* <DEDUP_REMOVED lines=12> */
.L_x_230:
[----:B------:R-:W-:Y:S05]  /*15fa0*/  BSYNC B1 ;  /* 0x0000000000017941 */ /* 0x000fea0003800000 */
.L_x_229:
        /* <DEDUP_REMOVED lines=12> */
.L_x_232:
[----:B------:R-:W-:Y:S05]  /*16070*/  BSYNC B1 ;  /* 0x0000000000017941 */ /* 0x000fea0003800000 */
.L_x_231:
        /* <DEDUP_REMOVED lines=12> */
.L_x_234:
[----:B------:R-:W-:Y:S05]  /*16140*/  BSYNC B1 ;  /* 0x0000000000017941 */ /* 0x000fea0003800000 */
.L_x_233:
        /* <DEDUP_REMOVED lines=12> */
.L_x_236:
[----:B------:R-:W-:Y:S05]  /*16210*/  BSYNC B1 ;  /* 0x0000000000017941 */ /* 0x000fea0003800000 */
.L_x_235:
        /* <DEDUP_REMOVED lines=12> */
.L_x_238:
[----:B------:R-:W-:Y:S05]  /*162e0*/  BSYNC B1 ;  /* 0x0000000000017941 */ /* 0x000fea0003800000 */
.L_x_237:
        /* <DEDUP_REMOVED lines=12> */
.L_x_240:
[----:B------:R-:W-:Y:S05]  /*163b0*/  BSYNC B1 ;  /* 0x0000000000017941 */ /* 0x000fea0003800000 */
.L_x_239:
        /* <DEDUP_REMOVED lines=12> */
.L_x_242:
[----:B------:R-:W-:Y:S05]  /*16480*/  BSYNC B1 ;  /* 0x0000000000017941 */ /* 0x000fea0003800000 */
.L_x_241:
        /* <DEDUP_REMOVED lines=12> */
.L_x_244:
[----:B------:R-:W-:Y:S05]  /*16550*/  BSYNC B1 ;  /* 0x0000000000017941 */ /* 0x000fea0003800000 */
.L_x_243:
        /* <DEDUP_REMOVED lines=12> */
.L_x_246:
[----:B------:R-:W-:Y:S05]  /*16620*/  BSYNC B1 ;  /* 0x0000000000017941 */ /* 0x000fea0003800000 */
.L_x_245:
        /* <DEDUP_REMOVED lines=12> */
.L_x_248:
[----:B------:R-:W-:Y:S05]  /*166f0*/  BSYNC B1 ;  /* 0x0000000000017941 */ /* 0x000fea0003800000 */
.L_x_247:
        /* <DEDUP_REMOVED lines=12> */
.L_x_250:
[----:B------:R-:W-:Y:S05]  /*167c0*/  BSYNC B1 ;  /* 0x0000000000017941 */ /* 0x000fea0003800000 */
.L_x_249:
        /* <DEDUP_REMOVED lines=12> */
.L_x_252:
[----:B------:R-:W-:Y:S05]  /*16890*/  BSYNC B1 ;  /* 0x0000000000017941 */ /* 0x000fea0003800000 */
.L_x_251:
[----:B0-----:R-:W2:Y:S01]  /*168a0*/  LDL.LU R5, [R1+0x200] ;  /* 0x0002000001057983 */ /* 0x001ea20000300800 */
[----:B-----5:R-:W-:Y:S01]  /*168b0*/  LOP3.LUT R4, R4, 0xff, RZ, 0xc0, !PT ;  /* 0x000000ff04047812 */ /* 0x020fe200078ec0ff */
[----:B------:R-:W-:Y:S01]  /*168c0*/  BSSY B1, `(.L_x_253) ;  /* 0x000000b000017945 */ /* 0x000fe20003800000 */
[----:B------:R-:W-:Y:S02]  /*168d0*/  ISETP.LT.OR P3, PT, R0, 0xd9, !P0 ;  /* 0x000000d90000780c */ /* 0x000fe40004761670 */
[----:B------:R-:W-:-:S05]  /*168e0*/  F2FP.F16.E4M3.UNPACK_B R4, R4 ;  /* 0x00000004ff04723e */ /* 0x000fca00020006ff */
[----:B------:R-:W-:-:S05]  /*168f0*/  HADD2.F32 R4, -RZ, R4.H0_H0 ;  /* 0x20000004ff047230 */ /* 0x000fca0000004100 */
[----:B------:R-:W-:-:S04]  /*16900*/  FMUL R4, R4, UR21 ;  /* 0x0000001504047c20 */ /* 0x000fc80008400000 */
[----:B--2---:R-:W-:-:S05]  /*16910*/  FFMA R4, R5, UR20, R4 ;  /* 0x0000001405047c23 */ /* 0x004fca0008000004 */
[----:B------:R-:W-:Y:S02]  /*16920*/  F2FP.SATFINITE.E4M3.F32.PACK_AB_MERGE_C R5, RZ, R4, RZ ;  /* 0x00000004ff05723e */ /* 0x000fe400048070ff */
[----:B------:R-:W-:-:S03]  /*16930*/  PRMT R4, RZ, 0x7610, R4 ;  /* 0x00007610ff047816 */ /* 0x000fc60000000004 */
[----:B------:R0:W-:Y:S01]  /*16940*/  @!P2 STG.E.U8 desc[UR14][R26.64+0xd1], R5 ;  /* 0x0000d1051a00a986 */ /* 0x0001e2000c10110e */
[----:B------:R-:W-:Y:S05]  /*16950*/  @P3 BRA `(.L_x_254) ;  /* 0x0000000000043947 */ /* 0x000fea0003800000 */
[----:B------:R2:W5:Y:S02]  /*16960*/  LDG.E.U8 R4, desc[UR14][R32.64+0xd8] ;  /* 0x0000d80e20047981 */ /* 0x000564000c1e1100 */
.L_x_254:
[----:B------:R-:W-:Y:S05]  /*16970*/  BSYNC B1 ;  /* 0x0000000000017941 */ /* 0x000fea0003800000 */
.L_x_253:
[----:B0-----:R-:W3:Y:S01]  /*16980*/  LDL.LU R5, [R1+0x204] ;  /* 0x0002040001057983 */ /* 0x001ee20000300800 */
[----:B-----5:R-:W-:Y:S01]  /*16990*/  LOP3.LUT R4, R4, 0xff, RZ, 0xc0, !PT ;  /* 0x000000ff04047812 */ /* 0x020fe200078ec0ff */
[----:B------:R-:W-:Y:S01]  /*169a0*/  BSSY B1, `(.L_x_255) ;  /* 0x000000b000017945 */ /* 0x000fe20003800000 */
[----:B------:R-:W-:Y:S02]  /*169b0*/  ISETP.LT.OR P2, PT, R0, 0xda, !P0 ;  /* 0x000000da0000780c */ /* 0x000fe40004741670 */
[----:B------:R-:W-:-:S05]  /*169c0*/  F2FP.F16.E4M3.UNPACK_B R4, R4 ;  /* 0x00000004ff04723e */ /* 0x000fca00020006ff */
[----:B------:R-:W-:-:S05]  /*169d0*/  HADD2.F32 R4, -RZ, R4.H0_H0 ;  /* 0x20000004ff047230 */ /* 0x000fca0000004100 */
[----:B------:R-:W-:-:S04]  /*169e0*/  FMUL R4, R4, UR21 ;  /* 0x0000001504047c20 */ /* 0x000fc80008400000 */
[----:B---3--:R-:W-:-:S05]  /*169f0*/  FFMA R4, R5, UR20, R4 ;  /* 0x0000001405047c23 */ /* 0x008fca0008000004 */
[----:B------:R-:W-:Y:S02]  /*16a00*/  F2FP.SATFINITE.E4M3.F32.PACK_AB_MERGE_C R5, RZ, R4, RZ ;  /* 0x00000004ff05723e */ /* 0x000fe400048070ff */
[----:B------:R-:W-:-:S03]  /*16a10*/  PRMT R4, RZ, 0x7610, R4 ;  /* 0x00007610ff047816 */ /* 0x000fc60000000004 */
[----:B------:R0:W-:Y:S01]  /*16a20*/  @!P3 STG.E.U8 desc[UR14][R24.64+0xd8], R5 ;  /* 0x0000d8051800b986 */ /* 0x0001e2000c10110e */
[----:B------:R-:W-:Y:S05]  /*16a30*/  @P2 BRA `(.L_x_256) ;  /* 0x0000000000042947 */ /* 0x000fea0003800000 */
[----:B------:R3:W5:Y:S02]  /*16a40*/  LDG.E.U8 R4, desc[UR14][R32.64+0xd9] ;  /* 0x0000d90e20047981 */ /* 0x000764000c1e1100 */
.L_x_256:
[----:B------:R-:W-:Y:S05]  /*16a50*/  BSYNC B1 ;  /* 0x0000000000017941 */ /* 0x000fea0003800000 */
.L_x_255:
        /* <DEDUP_REMOVED lines=13> */
.L_x_258:
[----:B------:R-:W-:Y:S05]  /*16b30*/  BSYNC B1 ;  /* 0x0000000000017941 */ /* 0x000fea0003800000 */
.L_x_257:
        /* <DEDUP_REMOVED lines=13> */
.L_x_260:
[----:B------:R-:W-:Y:S05]  /*16c10*/  BSYNC B1 ;  /* 0x0000000000017941 */ /* 0x000fea0003800000 */
.L_x_259:
        /* <DEDUP_REMOVED lines=13> */
.L_x_262:
[----:B------:R-:W-:Y:S05]  /*16cf0*/  BSYNC B1 ;  /* 0x0000000000017941 */ /* 0x000fea0003800000 */
.L_x_261:
        /* <DEDUP_REMOVED lines=13> */
.L_x_264:
[----:B------:R-:W-:Y:S05]  /*16dd0*/  BSYNC B1 ;  /* 0x0000000000017941 */ /* 0x000fea0003800000 */
.L_x_263:
        /* <DEDUP_REMOVED lines=13> */
.L_x_266:
[----:B------:R-:W-:Y:S05]  /*16eb0*/  BSYNC B1 ;  /* 0x0000000000017941 */ /* 0x000fea0003800000 */
.L_x_265:
        /* <DEDUP_REMOVED lines=13> */
.L_x_268:
[----:B------:R-:W-:Y:S05]  /*16f90*/  BSYNC B1 ;  /* 0x0000000000017941 */ /* 0x000fea0003800000 */
.L_x_267:
        /* <DEDUP_REMOVED lines=13> */
.L_x_270:
[----:B------:R-:W-:Y:S05]  /*17070*/  BSYNC B1 ;  /* 0x0000000000017941 */ /* 0x000fea0003800000 */
.L_x_269:
        /* <DEDUP_REMOVED lines=13> */
.L_x_272:
[----:B------:R-:W-:Y:S05]  /*17150*/  BSYNC B1 ;  /* 0x0000000000017941 */ /* 0x000fea0003800000 */
.L_x_271:
        /* <DEDUP_REMOVED lines=13> */
.L_x_274:
[----:B------:R-:W-:Y:S05]  /*17230*/  BSYNC B1 ;  /* 0x0000000000017941 */ /* 0x000fea0003800000 */
.L_x_273:
        /* <DEDUP_REMOVED lines=13> */
.L_x_276:
[----:B------:R-:W-:Y:S05]  /*17310*/  BSYNC B1 ;  /* 0x0000000000017941 */ /* 0x000fea0003800000 */
.L_x_275:
        /* <DEDUP_REMOVED lines=13> */
.L_x_278:
[----:B------:R-:W-:Y:S05]  /*173f0*/  BSYNC B1 ;  /* 0x0000000000017941 */ /* 0x000fea0003800000 */
.L_x_277:
        /* <DEDUP_REMOVED lines=13> */
.L_x_280:
[----:B------:R-:W-:Y:S05]  /*174d0*/  BSYNC B1 ;  /* 0x0000000000017941 */ /* 0x000fea0003800000 */
.L_x_279:
        /* <DEDUP_REMOVED lines=13> */
.L_x_282:
[----:B------:R-:W-:Y:S05]  /*175b0*/  BSYNC B1 ;  /* 0x0000000000017941 */ /* 0x000fea0003800000 */
.L_x_281:
        /* <DEDUP_REMOVED lines=13> */
.L_x_284:
[----:B------:R-:W-:Y:S05]  /*17690*/  BSYNC B1 ;  /* 0x0000000000017941 */ /* 0x000fea0003800000 */
.L_x_283:
        /* <DEDUP_REMOVED lines=13> */
.L_x_286:
[----:B------:R-:W-:Y:S05]  /*17770*/  BSYNC B1 ;  /* 0x0000000000017941 */ /* 0x000fea0003800000 */
.L_x_285:
        /* <DEDUP_REMOVED lines=13> */
.L_x_288:
[----:B------:R-:W-:Y:S05]  /*17850*/  BSYNC B1 ;  /* 0x0000000000017941 */ /* 0x000fea0003800000 */
.L_x_287:
        /* <DEDUP_REMOVED lines=13> */
.L_x_290:
[----:B------:R-:W-:Y:S05]  /*17930*/  BSYNC B1 ;  /* 0x0000000000017941 */ /* 0x000fea0003800000 */
.L_x_289:
        /* <DEDUP_REMOVED lines=13> */
.L_x_292:
[----:B------:R-:W-:Y:S05]  /*17a10*/  BSYNC B1 ;  /* 0x0000000000017941 */ /* 0x000fea0003800000 */
.L_x_291:
[----:B------:R-:W2:Y:S01]  /*17a20*/  LDL.LU R7, [R1+0x250] ;  /* 0x0002500001077983 */ /* 0x000ea20000300800 */
[----:B-----5:R-:W-:Y:S01]  /*17a30*/  LOP3.LUT R4, R4, 0xff, RZ, 0xc0, !PT ;  /* 0x000000ff04047812 */ /* 0x020fe200078ec0ff */
[----:B------:R-:W-:Y:S01]  /*17a40*/  BSSY B1, `(.L_x_293) ;  /* 0x0000013000017945 */ /* 0x000fe20003800000 */
[----:B0-----:R-:W-:Y:S02]  /*17a50*/  IADD3 R5, P0, R35, 0x80, RZ ;  /* 0x0000008023057810 */ /* 0x001fe40007f1e0ff */
[----:B------:R-:W-:-:S03]  /*17a60*/  F2FP.F16.E4M3.UNPACK_B R4, R4 ;  /* 0x00000004ff04723e */ /* 0x000fc600020006ff */
[----:B--234-:R-:W-:Y:S01]  /*17a70*/  IMAD.X R2, RZ, RZ, R37, P0 ;  /* 0x000000ffff027224 */ /* 0x01cfe200000e0625 */
[----:B------:R-:W-:Y:S01]  /*17a80*/  ISETP.GE.AND P0, PT, R34, 0x81, PT ;  /* 0x000000812200780c */ /* 0x000fe20003f06270 */
[----:B------:R-:W-:Y:S02]  /*17a90*/  HADD2.F32 R4, -RZ, R4.H0_H0 ;  /* 0x20000004ff047230 */ /* 0x000fe40000004100 */
[----:B------:R-:W-:Y:S01]  /*17aa0*/  IMAD R6, R2, UR6, RZ ;  /* 0x0000000602067c24 */ /* 0x000fe2000f8e02ff */
[----:B------:R-:W-:Y:S01]  /*17ab0*/  ISETP.LT.OR P3, PT, R0, 0x1, !P0 ;  /* 0x000000010000780c */ /* 0x000fe20004761670 */
[----:B------:R-:W-:-:S04]  /*17ac0*/  IMAD.WIDE.U32 R2, R5, UR6, R38 ;  /* 0x0000000605027c25 */ /* 0x000fc8000f8e0026 */
[----:B------:R-:W-:Y:S01]  /*17ad0*/  FMUL R4, R4, UR21 ;  /* 0x0000001504047c20 */ /* 0x000fe20008400000 */
[----:B------:R-:W-:Y:S01]  /*17ae0*/  IMAD R5, R5, UR7, R6 ;  /* 0x0000000705057c24 */ /* 0x000fe2000f8e0206 */
[----:B------:R-:W-:-:S04]  /*17af0*/  IADD3 R2, P2, R2, UR10, RZ ;  /* 0x0000000a02027c10 */ /* 0x000fc8000ff5e0ff */
[----:B------:R-:W-:Y:S01]  /*17b00*/  IADD3.X R3, R3, UR11, R5, P2, !PT ;  /* 0x0000000b03037c10 */ /* 0x000fe200097fe405 */
[----:B------:R-:W-:-:S05]  /*17b10*/  FFMA R4, R7, UR20, R4 ;  /* 0x0000001407047c23 */ /* 0x000fca0008000004 */
[----:B------:R-:W-:Y:S02]  /*17b20*/  F2FP.SATFINITE.E4M3.F32.PACK_AB_MERGE_C R7, RZ, R4, RZ ;  /* 0x00000004ff07723e */ /* 0x000fe400048070ff */
[----:B------:R-:W-:-:S03]  /*17b30*/  PRMT R4, RZ, 0x7610, R4 ;  /* 0x00007610ff047816 */ /* 0x000fc60000000004 */
[----:B------:R0:W-:Y:S01]  /*17b40*/  @!P1 STG.E.U8 desc[UR14][R26.64+0xf9], R7 ;  /* 0x0000f9071a009986 */ /* 0x0001e2000c10110e */
[----:B------:R-:W-:Y:S05]  /*17b50*/  @P3 BRA `(.L_x_294) ;  /* 0x0000000000043947 */ /* 0x000fea0003800000 */
[----:B------:R2:W5:Y:S02]  /*17b60*/  LDG.E.U8 R4, desc[UR14][R2.64] ;  /* 0x0000000e02047981 */ /* 0x000564000c1e1100 */
.L_x_294:
[----:B------:R-:W-:Y:S05]  /*17b70*/  BSYNC B1 ;  /* 0x0000000000017941 */ /* 0x000fea0003800000 */
.L_x_293:
[----:B------:R-:W3:Y:S01]  /*17b80*/  LDL.LU R5, [R1+0x254] ;  /* 0x0002540001057983 */ /* 0x000ee20000300800 */
        /* <DEDUP_REMOVED lines=12> */
.L_x_296:
[----:B------:R-:W-:Y:S05]  /*17c50*/  BSYNC B1 ;  /* 0x0000000000017941 */ /* 0x000fea0003800000 */
.L_x_295:
[----:B---3--:R-:W3:Y:S01]  /*17c60*/  LDL.LU R5, [R1+0x258] ;  /* 0x0002580001057983 */ /* 0x008ee20000300800 */
[----:B-----5:R-:W-:Y:S01]  /*17c70*/  LOP3.LUT R4, R4, 0xff, RZ, 0xc0, !PT ;  /* 0x000000ff04047812 */ /* 0x020fe200078ec0ff */
[----:B------:R-:W-:Y:S01]  /*17c80*/  BSSY B1, `(.L_x_297) ;  /* 0x0000013000017945 */ /* 0x000fe20003800000 */
[----:B------:R-:W-:Y:S02]  /*17c90*/  IADD3 R35, P1, R35, 0x88, RZ ;  /* 0x0000008823237810 */ /* 0x000fe40007f3e0ff */
[----:B------:R-:W-:Y:S02]  /*17ca0*/  F2FP.F16.E4M3.UNPACK_B R4, R4 ;  /* 0x00000004ff04723e */ /* 0x000fe400020006ff */
[----:B------:R-:W-:Y:S01]  /*17cb0*/  PRMT R6, RZ, 0x7610, R6 ;  /* 0x00007610ff067816 */ /* 0x000fe20000000006 */
[----:B------:R-:W-:Y:S01]  /*17cc0*/  IMAD.X R36, RZ, RZ, R37, P1 ;  /* 0x000000ffff247224 */ /* 0x000fe200008e0625 */
[----:B------:R-:W-:Y:S01]  /*17cd0*/  ISETP.GE.AND P1, PT, R34, 0x89, PT ;  /* 0x000000892200780c */ /* 0x000fe20003f26270 */
[----:B------:R-:W-:-:S02]  /*17ce0*/  HADD2.F32 R4, -RZ, R4.H0_H0 ;  /* 0x20000004ff047230 */ /* 0x000fc40000004100 */
[----:B------:R-:W-:Y:S01]  /*17cf0*/  IMAD R36, R36, UR6, RZ ;  /* 0x0000000624247c24 */ /* 0x000fe2000f8e02ff */
[----:B------:R-:W-:Y:S01]  /*17d00*/  ISETP.LT.OR P5, PT, R0, 0x1, !P1 ;  /* 0x000000010000780c */ /* 0x000fe20004fa1670 */
[----:B------:R-:W-:-:S04]  /*17d10*/  IMAD.WIDE.U32 R38, R35, UR6, R38 ;  /* 0x0000000623267c25 */ /* 0x000fc8000f8e0026 */
[----:B------:R-:W-:Y:S01]  /*17d20*/  FMUL R4, R4, UR21 ;  /* 0x0000001504047c20 */ /* 0x000fe20008400000 */
[----:B------:R-:W-:-:S03]  /*17d30*/  IMAD R35, R35, UR7, R36 ;  /* 0x0000000723237c24 */ /* 0x000fc6000f8e0224 */
[----:B---3--:R-:W-:Y:S01]  /*17d40*/  FFMA R5, R5, UR20, R4 ;  /* 0x0000001405057c23 */ /* 0x008fe20008000004 */
[----:B------:R-:W-:-:S04]  /*17d50*/  IADD3 R4, P3, R38, UR10, RZ ;  /* 0x0000000a26047c10 */ /* 0x000fc8000ff7e0ff */
[----:B0-----:R-:W-:Y:S02]  /*17d60*/  F2FP.SATFINITE.E4M3.F32.PACK_AB_MERGE_C R7, RZ, R5, RZ ;  /* 0x00000005ff07723e */ /* 0x001fe400048070ff */
[----:B------:R-:W-:-:S03]  /*17d70*/  IADD3.X R5, R39, UR11, R35, P3, !PT ;  /* 0x0000000b27057c10 */ /* 0x000fc60009ffe423 */
[----:B------:R0:W-:Y:S01]  /*17d80*/  @!P2 STG.E.U8 desc[UR14][R30.64+0x1], R7 ;  /* 0x000001071e00a986 */ /* 0x0001e2000c10110e */
[----:B------:R-:W-:Y:S05]  /*17d90*/  @P5 BRA `(.L_x_298) ;  /* 0x0000000000045947 */ /* 0x000fea0003800000 */
[----:B------:R3:W5:Y:S02]  /*17da0*/  LDG.E.U8 R6, desc[UR14][R4.64] ;  /* 0x0000000e04067981 */ /* 0x000764000c1e1100 */
.L_x_298:
[----:B------:R-:W-:Y:S05]  /*17db0*/  BSYNC B1 ;  /* 0x0000000000017941 */ /* 0x000fea0003800000 */
.L_x_297:
        /* <DEDUP_REMOVED lines=13> */
.L_x_300:
[----:B------:R-:W-:Y:S05]  /*17e90*/  BSYNC B1 ;  /* 0x0000000000017941 */ /* 0x000fea0003800000 */
.L_x_299:
        /* <DEDUP_REMOVED lines=13> */
.L_x_302:
[----:B------:R-:W-:Y:S05]  /*17f70*/  BSYNC B1 ;  /* 0x0000000000017941 */ /* 0x000fea0003800000 */
.L_x_301:
        /* <DEDUP_REMOVED lines=13> */
.L_x_304:
[----:B------:R-:W-:Y:S05]  /*18050*/  BSYNC B1 ;  /* 0x0000000000017941 */ /* 0x000fea0003800000 */
.L_x_303:
        /* <DEDUP_REMOVED lines=13> */
.L_x_306:
[----:B------:R-:W-:Y:S05]  /*18130*/  BSYNC B1 ;  /* 0x0000000000017941 */ /* 0x000fea0003800000 */
.L_x_305:
        /* <DEDUP_REMOVED lines=13> */
.L_x_308:
[----:B------:R-:W-:Y:S05]  /*18210*/  BSYNC B1 ;  /* 0x0000000000017941 */ /* 0x000fea0003800000 */
.L_x_307:
        /* <DEDUP_REMOVED lines=13> */
.L_x_310:
[----:B------:R-:W-:Y:S05]  /*182f0*/  BSYNC B1 ;  /* 0x0000000000017941 */ /* 0x000fea0003800000 */
.L_x_309:
        /* <DEDUP_REMOVED lines=13> */
.L_x_312:
[----:B------:R-:W-:Y:S05]  /*183d0*/  BSYNC B1 ;  /* 0x0000000000017941 */ /* 0x000fea0003800000 */
.L_x_311:
        /* <DEDUP_REMOVED lines=13> */
.L_x_314:
[----:B------:R-:W-:Y:S05]  /*184b0*/  BSYNC B1 ;  /* 0x0000000000017941 */ /* 0x000fea0003800000 */
.L_x_313:
        /* <DEDUP_REMOVED lines=13> */
.L_x_316:
[----:B------:R-:W-:Y:S05]  /*18590*/  BSYNC B1 ;  /* 0x0000000000017941 */ /* 0x000fea0003800000 */
.L_x_315:
        /* <DEDUP_REMOVED lines=13> */
.L_x_318:
[----:B------:R-:W-:Y:S05]  /*18670*/  BSYNC B1 ;  /* 0x0000000000017941 */ /* 0x000fea0003800000 */
.L_x_317:
        /* <DEDUP_REMOVED lines=13> */
.L_x_320:
[----:B------:R-:W-:Y:S05]  /*18750*/  BSYNC B1 ;  /* 0x0000000000017941 */ /* 0x000fea0003800000 */
.L_x_319:
        /* <DEDUP_REMOVED lines=13> */
.L_x_322:
[----:B------:R-:W-:Y:S05]  /*18830*/  BSYNC B1 ;  /* 0x0000000000017941 */ /* 0x000fea0003800000 */
.L_x_321:
        /* <DEDUP_REMOVED lines=13> */
.L_x_324:
[----:B------:R-:W-:Y:S05]  /*18910*/  BSYNC B1 ;  /* 0x0000000000017941 */ /* 0x000fea0003800000 */
.L_x_323:
        /* <DEDUP_REMOVED lines=13> */
.L_x_326:
[----:B------:R-:W-:Y:S05]  /*189f0*/  BSYNC B1 ;  /* 0x0000000000017941 */ /* 0x000fea0003800000 */
.L_x_325:
        /* <DEDUP_REMOVED lines=13> */
.L_x_328:
[----:B------:R-:W-:Y:S05]  /*18ad0*/  BSYNC B1 ;  /* 0x0000000000017941 */ /* 0x000fea0003800000 */
.L_x_327:
        /* <DEDUP_REMOVED lines=13> */
.L_x_330:
[----:B------:R-:W-:Y:S05]  /*18bb0*/  BSYNC B1 ;  /* 0x0000000000017941 */ /* 0x000fea0003800000 */
.L_x_329:
        /* <DEDUP_REMOVED lines=13> */
.L_x_332:
[----:B------:R-:W-:Y:S05]  /*18c90*/  BSYNC B1 ;  /* 0x0000000000017941 */ /* 0x000fea0003800000 */
.L_x_331:
        /* <DEDUP_REMOVED lines=13> */
.L_x_334:
[----:B------:R-:W-:Y:S05]  /*18d70*/  BSYNC B1 ;  /* 0x0000000000017941 */ /* 0x000fea0003800000 */
.L_x_333:
        /* <DEDUP_REMOVED lines=13> */
.L_x_336:
[----:B------:R-:W-:Y:S05]  /*18e50*/  BSYNC B1 ;  /* 0x0000000000017941 */ /* 0x000fea0003800000 */
.L_x_335:
        /* <DEDUP_REMOVED lines=13> */
.L_x_338:
[----:B------:R-:W-:Y:S05]  /*18f30*/  BSYNC B1 ;  /* 0x0000000000017941 */ /* 0x000fea0003800000 */
.L_x_337:
        /* <DEDUP_REMOVED lines=13> */
.L_x_340:
[----:B------:R-:W-:Y:S05]  /*19010*/  BSYNC B1 ;  /* 0x0000000000017941 */ /* 0x000fea0003800000 */
.L_x_339:
        /* <DEDUP_REMOVED lines=13> */
.L_x_342:
[----:B------:R-:W-:Y:S05]  /*190f0*/  BSYNC B1 ;  /* 0x0000000000017941 */ /* 0x000fea0003800000 */
.L_x_341:
        /* <DEDUP_REMOVED lines=13> */
.L_x_344:
[----:B------:R-:W-:Y:S05]  /*191d0*/  BSYNC B1 ;  /* 0x0000000000017941 */ /* 0x000fea0003800000 */
.L_x_343:
        /* <DEDUP_REMOVED lines=13> */
.L_x_346:
[----:B------:R-:W-:Y:S05]  /*192b0*/  BSYNC B1 ;  /* 0x0000000000017941 */ /* 0x000fea0003800000 */
.L_x_345:
        /* <DEDUP_REMOVED lines=13> */
.L_x_348:
[----:B------:R-:W-:Y:S05]  /*19390*/  BSYNC B1 ;  /* 0x0000000000017941 */ /* 0x000fea0003800000 */
.L_x_347:
        /* <DEDUP_REMOVED lines=13> */
.L_x_350:
[----:B------:R-:W-:Y:S05]  /*19470*/  BSYNC B1 ;  /* 0x0000000000017941 */ /* 0x000fea0003800000 */
.L_x_349:
        /* <DEDUP_REMOVED lines=13> */
.L_x_352:
[----:B------:R-:W-:Y:S05]  /*19550*/  BSYNC B1 ;  /* 0x0000000000017941 */ /* 0x000fea0003800000 */
.L_x_351:
        /* <DEDUP_REMOVED lines=13> */
.L_x_354:
[----:B------:R-:W-:Y:S05]  /*19630*/  BSYNC B1 ;  /* 0x0000000000017941 */ /* 0x000fea0003800000 */
.L_x_353:
        /* <DEDUP_REMOVED lines=13> */
.L_x_356:
[----:B------:R-:W-:Y:S05]  /*19710*/  BSYNC B1 ;  /* 0x0000000000017941 */ /* 0x000fea0003800000 */
.L_x_355:
        /* <DEDUP_REMOVED lines=13> */
.L_x_358:
[----:B------:R-:W-:Y:S05]  /*197f0*/  BSYNC B1 ;  /* 0x0000000000017941 */ /* 0x000fea0003800000 */
.L_x_357:
        /* <DEDUP_REMOVED lines=13> */
.L_x_360:
[----:B------:R-:W-:Y:S05]  /*198d0*/  BSYNC B1 ;  /* 0x0000000000017941 */ /* 0x000fea0003800000 */
.L_x_359:
        /* <DEDUP_REMOVED lines=13> */
.L_x_362:
[----:B------:R-:W-:Y:S05]  /*199b0*/  BSYNC B1 ;  /* 0x0000000000017941 */ /* 0x000fea0003800000 */
.L_x_361:
        /* <DEDUP_REMOVED lines=13> */
.L_x_364:
[----:B------:R-:W-:Y:S05]  /*19a90*/  BSYNC B1 ;  /* 0x0000000000017941 */ /* 0x000fea0003800000 */
.L_x_363:
        /* <DEDUP_REMOVED lines=13> */
.L_x_366:
[----:B------:R-:W-:Y:S05]  /*19b70*/  BSYNC B1 ;  /* 0x0000000000017941 */ /* 0x000fea0003800000 */
.L_x_365:
        /* <DEDUP_REMOVED lines=13> */
.L_x_368:
[----:B------:R-:W-:Y:S05]  /*19c50*/  BSYNC B1 ;  /* 0x0000000000017941 */ /* 0x000fea0003800000 */
.L_x_367:
        /* <DEDUP_REMOVED lines=13> */
.L_x_370:
[----:B------:R-:W-:Y:S05]  /*19d30*/  BSYNC B1 ;  /* 0x0000000000017941 */ /* 0x000fea0003800000 */
.L_x_369:
        /* <DEDUP_REMOVED lines=13> */
.L_x_372:
[----:B------:R-:W-:Y:S05]  /*19e10*/  BSYNC B1 ;  /* 0x0000000000017941 */ /* 0x000fea0003800000 */
.L_x_371:
        /* <DEDUP_REMOVED lines=13> */
.L_x_374:
[----:B------:R-:W-:Y:S05]  /*19ef0*/  BSYNC B1 ;  /* 0x0000000000017941 */ /* 0x000fea0003800000 */
.L_x_373:
        /* <DEDUP_REMOVED lines=13> */
.L_x_376:
[----:B------:R-:W-:Y:S05]  /*19fd0*/  BSYNC B1 ;  /* 0x0000000000017941 */ /* 0x000fea0003800000 */
.L_x_375:
        /* <DEDUP_REMOVED lines=13> */
.L_x_378:
[----:B------:R-:W-:Y:S05]  /*1a0b0*/  BSYNC B1 ;  /* 0x0000000000017941 */ /* 0x000fea0003800000 */
.L_x_377:
        /* <DEDUP_REMOVED lines=13> */
.L_x_380:
[----:B------:R-:W-:Y:S05]  /*1a190*/  BSYNC B1 ;  /* 0x0000000000017941 */ /* 0x000fea0003800000 */
.L_x_379:
        /* <DEDUP_REMOVED lines=13> */
.L_x_382:
[----:B------:R-:W-:Y:S05]  /*1a270*/  BSYNC B1 ;  /* 0x0000000000017941 */ /* 0x000fea0003800000 */
.L_x_381:
        /* <DEDUP_REMOVED lines=13> */
.L_x_384:
[----:B------:R-:W-:Y:S05]  /*1a350*/  BSYNC B1 ;  /* 0x0000000000017941 */ /* 0x000fea0003800000 */
.L_x_383:
        /* <DEDUP_REMOVED lines=13> */
.L_x_386:
[----:B------:R-:W-:Y:S05]  /*1a430*/  BSYNC B1 ;  /* 0x0000000000017941 */ /* 0x000fea0003800000 */
.L_x_385:
        /* <DEDUP_REMOVED lines=13> */
.L_x_388:
[----:B------:R-:W-:Y:S05]  /*1a510*/  BSYNC B1 ;  /* 0x0000000000017941 */ /* 0x000fea0003800000 */
.L_x_387:
        /* <DEDUP_REMOVED lines=13> */
.L_x_390:
[----:B------:R-:W-:Y:S05]  /*1a5f0*/  BSYNC B1 ;  /* 0x0000000000017941 */ /* 0x000fea0003800000 */
.L_x_389:
        /* <DEDUP_REMOVED lines=13> */
.L_x_392:
[----:B------:R-:W-:Y:S05]  /*1a6d0*/  BSYNC B1 ;  /* 0x0000000000017941 */ /* 0x000fea0003800000 */
.L_x_391:
        /* <DEDUP_REMOVED lines=13> */
.L_x_394:
[----:B------:R-:W-:Y:S05]  /*1a7b0*/  BSYNC B1 ;  /* 0x0000000000017941 */ /* 0x000fea0003800000 */
.L_x_393:
        /* <DEDUP_REMOVED lines=13> */
.L_x_396:
[----:B------:R-:W-:Y:S05]  /*1a890*/  BSYNC B1 ;  /* 0x0000000000017941 */ /* 0x000fea0003800000 */
.L_x_395:
        /* <DEDUP_REMOVED lines=13> */
.L_x_398:
[----:B------:R-:W-:Y:S05]  /*1a970*/  BSYNC B1 ;  /* 0x0000000000017941 */ /* 0x000fea0003800000 */
.L_x_397:
        /* <DEDUP_REMOVED lines=13> */
.L_x_400:
[----:B------:R-:W-:Y:S05]  /*1aa50*/  BSYNC B1 ;  /* 0x0000000000017941 */ /* 0x000fea0003800000 */
.L_x_399:
        /* <DEDUP_REMOVED lines=13> */
.L_x_402:
[----:B------:R-:W-:Y:S05]  /*1ab30*/  BSYNC B1 ;  /* 0x0000000000017941 */ /* 0x000fea0003800000 */
.L_x_401:
        /* <DEDUP_REMOVED lines=13> */
.L_x_404:
[----:B------:R-:W-:Y:S05]  /*1ac10*/  BSYNC B1 ;  /* 0x0000000000017941 */ /* 0x000fea0003800000 */
.L_x_403:
        /* <DEDUP_REMOVED lines=13> */
.L_x_406:
[----:B------:R-:W-:Y:S05]  /*1acf0*/  BSYNC B1 ;  /* 0x0000000000017941 */ /* 0x000fea0003800000 */
.L_x_405:
        /* <DEDUP_REMOVED lines=13> */
.L_x_408:
[----:B------:R-:W-:Y:S05]  /*1add0*/  BSYNC B1 ;  /* 0x0000000000017941 */ /* 0x000fea0003800000 */
.L_x_407:
        /* <DEDUP_REMOVED lines=13> */
.L_x_410:
[----:B------:R-:W-:Y:S05]  /*1aeb0*/  BSYNC B1 ;  /* 0x0000000000017941 */ /* 0x000fea0003800000 */
.L_x_409:
        /* <DEDUP_REMOVED lines=13> */
.L_x_412:
[----:B------:R-:W-:Y:S05]  /*1af90*/  BSYNC B1 ;  /* 0x0000000000017941 */ /* 0x000fea0003800000 */
.L_x_411:
        /* <DEDUP_REMOVED lines=13> */
.L_x_414:
[----:B------:R-:W-:Y:S05]  /*1b070*/  BSYNC B1 ;  /* 0x0000000000017941 */ /* 0x000fea0003800000 */
.L_x_413:
        /* <DEDUP_REMOVED lines=13> */
.L_x_416:
[----:B------:R-:W-:Y:S05]  /*1b150*/  BSYNC B1 ;  /* 0x0000000000017941 */ /* 0x000fea0003800000 */
.L_x_415:
        /* <DEDUP_REMOVED lines=13> */
.L_x_418:
[----:B------:R-:W-:Y:S05]  /*1b230*/  BSYNC B1 ;  /* 0x0000000000017941 */ /* 0x000fea0003800000 */
.L_x_417:
        /* <DEDUP_REMOVED lines=13> */
.L_x_420:
[----:B------:R-:W-:Y:S05]  /*1b310*/  BSYNC B1 ;  /* 0x0000000000017941 */ /* 0x000fea0003800000 */
.L_x_419:
        /* <DEDUP_REMOVED lines=13> */
.L_x_422:
[----:B------:R-:W-:Y:S05]  /*1b3f0*/  BSYNC B1 ;  /* 0x0000000000017941 */ /* 0x000fea0003800000 */
.L_x_421:
        /* <DEDUP_REMOVED lines=13> */
.L_x_424:
[----:B------:R-:W-:Y:S05]  /*1b4d0*/  BSYNC B1 ;  /* 0x0000000000017941 */ /* 0x000fea0003800000 */
.L_x_423:
        /* <DEDUP_REMOVED lines=13> */
.L_x_426:
[----:B------:R-:W-:Y:S05]  /*1b5b0*/  BSYNC B1 ;  /* 0x0000000000017941 */ /* 0x000fea0003800000 */
.L_x_425:
        /* <DEDUP_REMOVED lines=13> */
.L_x_428:
[----:B------:R-:W-:Y:S05]  /*1b690*/  BSYNC B1 ;  /* 0x0000000000017941 */ /* 0x000fea0003800000 */
.L_x_427:
        /* <DEDUP_REMOVED lines=13> */
.L_x_430:
[----:B------:R-:W-:Y:S05]  /*1b770*/  BSYNC B1 ;  /* 0x0000000000017941 */ /* 0x000fea0003800000 */
.L_x_429:
        /* <DEDUP_REMOVED lines=13> */
.L_x_432:
[----:B------:R-:W-:Y:S05]  /*1b850*/  BSYNC B1 ;  /* 0x0000000000017941 */ /* 0x000fea0003800000 */
.L_x_431:
        /* <DEDUP_REMOVED lines=13> */
.L_x_434:
[----:B------:R-:W-:Y:S05]  /*1b930*/  BSYNC B1 ;  /* 0x0000000000017941 */ /* 0x000fea0003800000 */
.L_x_433:
        /* <DEDUP_REMOVED lines=13> */
.L_x_436:
[----:B------:R-:W-:Y:S05]  /*1ba10*/  BSYNC B1 ;  /* 0x0000000000017941 */ /* 0x000fea0003800000 */
.L_x_435:
        /* <DEDUP_REMOVED lines=13> */
.L_x_438:
[----:B------:R-:W-:Y:S05]  /*1baf0*/  BSYNC B1 ;  /* 0x0000000000017941 */ /* 0x000fea0003800000 */
.L_x_437:
        /* <DEDUP_REMOVED lines=13> */
.L_x_440:
[----:B------:R-:W-:Y:S05]  /*1bbd0*/  BSYNC B1 ;  /* 0x0000000000017941 */ /* 0x000fea0003800000 */
.L_x_439:
        /* <DEDUP_REMOVED lines=13> */
.L_x_442:
[----:B------:R-:W-:Y:S05]  /*1bcb0*/  BSYNC B1 ;  /* 0x0000000000017941 */ /* 0x000fea0003800000 */
.L_x_441:
        /* <DEDUP_REMOVED lines=13> */
.L_x_444:
[----:B------:R-:W-:Y:S05]  /*1bd90*/  BSYNC B1 ;  /* 0x0000000000017941 */ /* 0x000fea0003800000 */
.L_x_443:
        /* <DEDUP_REMOVED lines=13> */
.L_x_446:
[----:B------:R-:W-:Y:S05]  /*1be70*/  BSYNC B1 ;  /* 0x0000000000017941 */ /* 0x000fea0003800000 */
.L_x_445:
        /* <DEDUP_REMOVED lines=13> */
.L_x_448:
[----:B------:R-:W-:Y:S05]  /*1bf50*/  BSYNC B1 ;  /* 0x0000000000017941 */ /* 0x000fea0003800000 */
.L_x_447:
        /* <DEDUP_REMOVED lines=13> */
.L_x_450:
[----:B------:R-:W-:Y:S05]  /*1c030*/  BSYNC B1 ;  /* 0x0000000000017941 */ /* 0x000fea0003800000 */
.L_x_449:
        /* <DEDUP_REMOVED lines=13> */
.L_x_452:
[----:B------:R-:W-:Y:S05]  /*1c110*/  BSYNC B1 ;  /* 0x0000000000017941 */ /* 0x000fea0003800000 */
.L_x_451:
        /* <DEDUP_REMOVED lines=13> */
.L_x_454:
[----:B------:R-:W-:Y:S05]  /*1c1f0*/  BSYNC B1 ;  /* 0x0000000000017941 */ /* 0x000fea0003800000 */
.L_x_453:
        /* <DEDUP_REMOVED lines=13> */
.L_x_456:
[----:B------:R-:W-:Y:S05]  /*1c2d0*/  BSYNC B1 ;  /* 0x0000000000017941 */ /* 0x000fea0003800000 */
.L_x_455:
        /* <DEDUP_REMOVED lines=13> */
.L_x_458:
[----:B------:R-:W-:Y:S05]  /*1c3b0*/  BSYNC B1 ;  /* 0x0000000000017941 */ /* 0x000fea0003800000 */
.L_x_457:
        /* <DEDUP_REMOVED lines=13> */
.L_x_460:
[----:B------:R-:W-:Y:S05]  /*1c490*/  BSYNC B1 ;  /* 0x0000000000017941 */ /* 0x000fea0003800000 */
.L_x_459:
        /* <DEDUP_REMOVED lines=13> */
.L_x_462:
[----:B------:R-:W-:Y:S05]  /*1c570*/  BSYNC B1 ;  /* 0x0000000000017941 */ /* 0x000fea0003800000 */
.L_x_461:
        /* <DEDUP_REMOVED lines=13> */
.L_x_464:
[----:B------:R-:W-:Y:S05]  /*1c650*/  BSYNC B1 ;  /* 0x0000000000017941 */ /* 0x000fea0003800000 */
.L_x_463:
        /* <DEDUP_REMOVED lines=13> */
.L_x_466:
[----:B------:R-:W-:Y:S05]  /*1c730*/  BSYNC B1 ;  /* 0x0000000000017941 */ /* 0x000fea0003800000 */
.L_x_465:
        /* <DEDUP_REMOVED lines=13> */
.L_x_468:
[----:B------:R-:W-:Y:S05]  /*1c810*/  BSYNC B1 ;  /* 0x0000000000017941 */ /* 0x000fea0003800000 */
.L_x_467:
        /* <DEDUP_REMOVED lines=13> */
.L_x_470:
[----:B------:R-:W-:Y:S05]  /*1c8f0*/  BSYNC B1 ;  /* 0x0000000000017941 */ /* 0x000fea0003800000 */
.L_x_469:
        /* <DEDUP_REMOVED lines=13> */
.L_x_472:
[----:B------:R-:W-:Y:S05]  /*1c9d0*/  BSYNC B1 ;  /* 0x0000000000017941 */ /* 0x000fea0003800000 */
.L_x_471:
        /* <DEDUP_REMOVED lines=13> */
.L_x_474:
[----:B------:R-:W-:Y:S05]  /*1cab0*/  BSYNC B1 ;  /* 0x0000000000017941 */ /* 0x000fea0003800000 */
.L_x_473:
        /* <DEDUP_REMOVED lines=13> */
.L_x_476:
[----:B------:R-:W-:Y:S05]  /*1cb90*/  BSYNC B1 ;  /* 0x0000000000017941 */ /* 0x000fea0003800000 */
.L_x_475:
        /* <DEDUP_REMOVED lines=13> */
.L_x_478:
[----:B------:R-:W-:Y:S05]  /*1cc70*/  BSYNC B1 ;  /* 0x0000000000017941 */ /* 0x000fea0003800000 */
.L_x_477:
        /* <DEDUP_REMOVED lines=13> */
.L_x_480:
[----:B------:R-:W-:Y:S05]  /*1cd50*/  BSYNC B1 ;  /* 0x0000000000017941 */ /* 0x000fea0003800000 */
.L_x_479:
        /* <DEDUP_REMOVED lines=13> */
.L_x_482:
[----:B------:R-:W-:Y:S05]  /*1ce30*/  BSYNC B1 ;  /* 0x0000000000017941 */ /* 0x000fea0003800000 */
.L_x_481:
        /* <DEDUP_REMOVED lines=13> */
.L_x_484:
[----:B------:R-:W-:Y:S05]  /*1cf10*/  BSYNC B1 ;  /* 0x0000000000017941 */ /* 0x000fea0003800000 */
.L_x_483:
        /* <DEDUP_REMOVED lines=13> */
.L_x_486:
[----:B------:R-:W-:Y:S05]  /*1cff0*/  BSYNC B1 ;  /* 0x0000000000017941 */ /* 0x000fea0003800000 */
.L_x_485:
        /* <DEDUP_REMOVED lines=13> */
.L_x_488:
[----:B------:R-:W-:Y:S05]  /*1d0d0*/  BSYNC B1 ;  /* 0x0000000000017941 */ /* 0x000fea0003800000 */
.L_x_487:
        /* <DEDUP_REMOVED lines=13> */
.L_x_490:
[----:B------:R-:W-:Y:S05]  /*1d1b0*/  BSYNC B1 ;  /* 0x0000000000017941 */ /* 0x000fea0003800000 */
.L_x_489:
        /* <DEDUP_REMOVED lines=13> */
.L_x_492:
[----:B------:R-:W-:Y:S05]  /*1d290*/  BSYNC B1 ;  /* 0x0000000000017941 */ /* 0x000fea0003800000 */
.L_x_491:
        /* <DEDUP_REMOVED lines=13> */
.L_x_494:
[----:B------:R-:W-:Y:S05]  /*1d370*/  BSYNC B1 ;  /* 0x0000000000017941 */ /* 0x000fea0003800000 */
.L_x_493:
        /* <DEDUP_REMOVED lines=13> */
.L_x_496:
[----:B------:R-:W-:Y:S05]  /*1d450*/  BSYNC B1 ;  /* 0x0000000000017941 */ /* 0x000fea0003800000 */
.L_x_495:
        /* <DEDUP_REMOVED lines=13> */
.L_x_498:
[----:B------:R-:W-:Y:S05]  /*1d530*/  BSYNC B1 ;  /* 0x0000000000017941 */ /* 0x000fea0003800000 */
.L_x_497:
        /* <DEDUP_REMOVED lines=13> */
.L_x_500:
[----:B------:R-:W-:Y:S05]  /*1d610*/  BSYNC B1 ;  /* 0x0000000000017941 */ /* 0x000fea0003800000 */
.L_x_499:
        /* <DEDUP_REMOVED lines=13> */
.L_x_502:
[----:B------:R-:W-:Y:S05]  /*1d6f0*/  BSYNC B1 ;  /* 0x0000000000017941 */ /* 0x000fea0003800000 */
.L_x_501:
        /* <DEDUP_REMOVED lines=13> */
.L_x_504:
[----:B------:R-:W-:Y:S05]  /*1d7d0*/  BSYNC B1 ;  /* 0x0000000000017941 */ /* 0x000fea0003800000 */
.L_x_503:
        /* <DEDUP_REMOVED lines=13> */
.L_x_506:
[----:B------:R-:W-:Y:S05]  /*1d8b0*/  BSYNC B1 ;  /* 0x0000000000017941 */ /* 0x000fea0003800000 */
.L_x_505:
        /* <DEDUP_REMOVED lines=13> */
.L_x_508:
[----:B------:R-:W-:Y:S05]  /*1d990*/  BSYNC B1 ;  /* 0x0000000000017941 */ /* 0x000fea0003800000 */
.L_x_507:
        /* <DEDUP_REMOVED lines=13> */
.L_x_510:
[----:B------:R-:W-:Y:S05]  /*1da70*/  BSYNC B1 ;  /* 0x0000000000017941 */ /* 0x000fea0003800000 */
.L_x_509:
        /* <DEDUP_REMOVED lines=13> */
.L_x_512:
[----:B------:R-:W-:Y:S05]  /*1db50*/  BSYNC B1 ;  /* 0x0000000000017941 */ /* 0x000fea0003800000 */
.L_x_511:
        /* <DEDUP_REMOVED lines=13> */
.L_x_514:
[----:B------:R-:W-:Y:S05]  /*1dc30*/  BSYNC B1 ;  /* 0x0000000000017941 */ /* 0x000fea0003800000 */
.L_x_513:
        /* <DEDUP_REMOVED lines=13> */
.L_x_516:
[----:B------:R-:W-:Y:S05]  /*1dd10*/  BSYNC B1 ;  /* 0x0000000000017941 */ /* 0x000fea0003800000 */
.L_x_515:
        /* <DEDUP_REMOVED lines=13> */
.L_x_518:
[----:B------:R-:W-:Y:S05]  /*1ddf0*/  BSYNC B1 ;  /* 0x0000000000017941 */ /* 0x000fea0003800000 */
.L_x_517:
        /* <DEDUP_REMOVED lines=13> */
.L_x_520:
[----:B------:R-:W-:Y:S05]  /*1ded0*/  BSYNC B1 ;  /* 0x0000000000017941 */ /* 0x000fea0003800000 */
.L_x_519:
        /* <DEDUP_REMOVED lines=13> */
.L_x_522:
[----:B------:R-:W-:Y:S05]  /*1dfb0*/  BSYNC B1 ;  /* 0x0000000000017941 */ /* 0x000fea0003800000 */
.L_x_521:
        /* <DEDUP_REMOVED lines=13> */
.L_x_524:
[----:B------:R-:W-:Y:S05]  /*1e090*/  BSYNC B1 ;  /* 0x0000000000017941 */ /* 0x000fea0003800000 */
.L_x_523:
        /* <DEDUP_REMOVED lines=13> */
.L_x_526:
[----:B------:R-:W-:Y:S05]  /*1e170*/  BSYNC B1 ;  /* 0x0000000000017941 */ /* 0x000fea0003800000 */
.L_x_525:
        /* <DEDUP_REMOVED lines=13> */
.L_x_528:
[----:B------:R-:W-:Y:S05]  /*1e250*/  BSYNC B1 ;  /* 0x0000000000017941 */ /* 0x000fea0003800000 */
.L_x_527:
        /* <DEDUP_REMOVED lines=13> */
.L_x_530:
[----:B------:R-:W-:Y:S05]  /*1e330*/  BSYNC B1 ;  /* 0x0000000000017941 */ /* 0x000fea0003800000 */
.L_x_529:
        /* <DEDUP_REMOVED lines=13> */
.L_x_532:
[----:B------:R-:W-:Y:S05]  /*1e410*/  BSYNC B1 ;  /* 0x0000000000017941 */ /* 0x000fea0003800000 */
.L_x_531:
        /* <DEDUP_REMOVED lines=13> */
.L_x_534:
[----:B------:R-:W-:Y:S05]  /*1e4f0*/  BSYNC B1 ;  /* 0x0000000000017941 */ /* 0x000fea0003800000 */
.L_x_533:
        /* <DEDUP_REMOVED lines=13> */
.L_x_536:
[----:B------:R-:W-:Y:S05]  /*1e5d0*/  BSYNC B1 ;  /* 0x0000000000017941 */ /* 0x000fea0003800000 */
.L_x_535:
        /* <DEDUP_REMOVED lines=13> */
.L_x_538:
[----:B------:R-:W-:Y:S05]  /*1e6b0*/  BSYNC B1 ;  /* 0x0000000000017941 */ /* 0x000fea0003800000 */
.L_x_537:
        /* <DEDUP_REMOVED lines=13> */
.L_x_540:
[----:B------:R-:W-:Y:S05]  /*1e790*/  BSYNC B1 ;  /* 0x0000000000017941 */ /* 0x000fea0003800000 */
.L_x_539:
        /* <DEDUP_REMOVED lines=13> */
.L_x_542:
[----:B------:R-:W-:Y:S05]  /*1e870*/  BSYNC B1 ;  /* 0x0000000000017941 */ /* 0x000fea0003800000 */
.L_x_541:
        /* <DEDUP_REMOVED lines=13> */
.L_x_544:
[----:B------:R-:W-:Y:S05]  /*1e950*/  BSYNC B1 ;  /* 0x0000000000017941 */ /* 0x000fea0003800000 */
.L_x_543:
[----:B--234-:R-:W2:Y:S01]  /*1e960*/  LDL.LU R3, [R1+0x448] ;  /* 0x0004480001037983 */ /* 0x01cea20000300800 */
[----:B-----5:R-:W-:Y:S01]  /*1e970*/  LOP3.LUT R6, R6, 0xff, RZ, 0xc0, !PT ;  /* 0x000000ff06067812 */ /* 0x020fe200078ec0ff */
[----:B------:R-:W-:Y:S01]  /*1e980*/  BSSY B1, `(.L_x_545) ;  /* 0x000000b000017945 */ /* 0x000fe20003800000 */
[----:B------:R-:W-:Y:S02]  /*1e990*/  ISETP.LT.OR P2, PT, R0, 0xf9, !P1 ;  /* 0x000000f90000780c */ /* 0x000fe40004f41670 */
[----:B------:R-:W-:Y:S02]  /*1e9a0*/  F2FP.F16.E4M3.UNPACK_B R6, R6 ;  /* 0x00000006ff06723e */ /* 0x000fe400020006ff */
[----:B------:R-:W-:-:S03]  /*1e9b0*/  PRMT R2, RZ, 0x7610, R2 ;  /* 0x00007610ff027816 */ /* 0x000fc60000000002 */
[----:B------:R-:W-:-:S05]  /*1e9c0*/  HADD2.F32 R6, -RZ, R6.H0_H0 ;  /* 0x20000006ff067230 */ /* 0x000fca0000004100 */
[----:B------:R-:W-:-:S04]  /*1e9d0*/  FMUL R6, R6, UR21 ;  /* 0x0000001506067c20 */ /* 0x000fc80008400000 */
[----:B--2---:R-:W-:-:S05]  /*1e9e0*/  FFMA R6, R3, UR20, R6 ;  /* 0x0000001403067c23 */ /* 0x004fca0008000006 */
[----:B------:R-:W-:-:S05]  /*1e9f0*/  F2FP.SATFINITE.E4M3.F32.PACK_AB_MERGE_C R3, RZ, R6, RZ ;  /* 0x00000006ff03723e */ /* 0x000fca00048070ff */
[----:B------:R2:W-:Y:S01]  /*1ea00*/  @!P0 STG.E.U8 desc[UR14][R30.64+0xf9], R3 ;  /* 0x0000f9031e008986 */ /* 0x0005e2000c10110e */
[----:B------:R-:W-:Y:S05]  /*1ea10*/  @P2 BRA `(.L_x_546) ;  /* 0x0000000000042947 */ /* 0x000fea0003800000 */
[----:B------:R3:W5:Y:S02]  /*1ea20*/  LDG.E.U8 R2, desc[UR14][R4.64+0xf8] ;  /* 0x0000f80e04027981 */ /* 0x000764000c1e1100 */
.L_x_546:
[----:B------:R-:W-:Y:S05]  /*1ea30*/  BSYNC B1 ;  /* 0x0000000000017941 */ /* 0x000fea0003800000 */
.L_x_545:
[----:B--2---:R-:W2:Y:S01]  /*1ea40*/  LDL.LU R3, [R1+0x44c] ;  /* 0x00044c0001037983 */ /* 0x004ea20000300800 */
        /* <DEDUP_REMOVED lines=12> */
.L_x_548:
[----:B------:R-:W-:Y:S05]  /*1eb10*/  BSYNC B1 ;  /* 0x0000000000017941 */ /* 0x000fea0003800000 */
.L_x_547:
[----:B------:R-:W-:Y:S05]  /*1eb20*/  @P1 BRA `(.L_x_549) ;  /* 0x0000004800881947 */ /* 0x000fea0003800000 */
[----:B------:R-:W2:Y:S01]  /*1eb30*/  LDL.LU R2, [R1+0x450] ;  /* 0x0004500001027983 */ /* 0x000ea20000300800 */
[----:B-----5:R-:W-:-:S04]  /*1eb40*/  LOP3.LUT R0, R0, 0xff, RZ, 0xc0, !PT ;  /* 0x000000ff00007812 */ /* 0x020fc800078ec0ff */
[----:B------:R-:W-:-:S05]  /*1eb50*/  F2FP.F16.E4M3.UNPACK_B R0, R0 ;  /* 0x00000000ff00723e */ /* 0x000fca00020006ff */
[----:B------:R-:W-:-:S05]  /*1eb60*/  HADD2.F32 R0, -RZ, R0.H0_H0 ;  /* 0x20000000ff007230 */ /* 0x000fca0000004100 */
[----:B------:R-:W-:-:S04]  /*1eb70*/  FMUL R0, R0, UR21 ;  /* 0x0000001500007c20 */ /* 0x000fc80008400000 */
[----:B--2---:R-:W-:-:S05]  /*1eb80*/  FFMA R0, R2, UR20, R0 ;  /* 0x0000001402007c23 */ /* 0x004fca0008000000 */
[----:B------:R-:W-:-:S05]  /*1eb90*/  F2FP.SATFINITE.E4M3.F32.PACK_AB_MERGE_C R3, RZ, R0, RZ ;  /* 0x00000000ff03723e */ /* 0x000fca00048070ff */
[----:B------:R2:W-:Y:S01]  /*1eba0*/  STG.E.U8 desc[UR14][R28.64+0xf9], R3 ;  /* 0x0000f9031c007986 */ /* 0x0005e2000c10110e */
[----:B------:R-:W-:Y:S05]  /*1ebb0*/  BRA `(.L_x_549) ;  /* 0x0000004800647947 */ /* 0x000fea0003800000 */
.L_x_36:
[----:B------:R-:W-:Y:S01]  /*1ebc0*/  ISETP.GE.AND P3, PT, R34, 0x1, PT ;  /* 0x000000012200780c */ /* 0x000fe20003f66270 */
[----:B------:R-:W-:Y:S01]  /*1ebd0*/  FMUL R3, R3, UR20 ;  /* 0x0000001403037c20 */ /* 0x000fe20008400000 */
[----:B------:R-:W2:Y:S02]  /*1ebe0*/  LDL.LU R2, [R1+0x200] ;  /* 0x0002000001027983 */ /* 0x000ea40000300800 */
[----:B------:R-:W-:Y:S02]  /*1ebf0*/  ISETP.LT.OR P0, PT, R0, 0x1, !P3 ;  /* 0x000000010000780c */ /* 0x000fe40005f01670 */
[----:B------:R-:W-:Y:S01]  /*1ec00*/  F2FP.SATFINITE.E4M3.F32.PACK_AB_MERGE_C R3, RZ, R3, RZ ;  /* 0x00000003ff03723e */ /* 0x000fe200048070ff */
[----:B------:R-:W-:Y:S01]  /*1ec10*/  FMUL R4, R4, UR20 ;  /* 0x0000001404047c20 */ /* 0x000fe20008400000 */
[----:B------:R-:W-:Y:S01]  /*1ec20*/  ISETP.GE.AND P2, PT, R34, 0x9, PT ;  /* 0x000000092200780c */ /* 0x000fe20003f46270 */
[----:B------:R-:W-:Y:S01]  /*1ec30*/  FMUL R5, R5, UR20 ;  /* 0x0000001405057c20 */ /* 0x000fe20008400000 */
[----:B------:R-:W-:Y:S01]  /*1ec40*/  ISETP.LT.OR P1, PT, R0, 0x9, !P3 ;  /* 0x000000090000780c */ /* 0x000fe20005f21670 */
[----:B------:R-:W-:Y:S01]  /*1ec50*/  FMUL R6, R6, UR20 ;  /* 0x0000001406067c20 */ /* 0x000fe20008400000 */
[----:B------:R-:W-:Y:S01]  /*1ec60*/  FMUL R7, R7, UR20 ;  /* 0x0000001407077c20 */ /* 0x000fe20008400000 */
[----:B------:R-:W-:Y:S01]  /*1ec70*/  ISETP.LT.OR P5, PT, R0, 0xa, !P3 ;  /* 0x0000000a0000780c */ /* 0x000fe20005fa1670 */
[----:B------:R-:W-:Y:S01]  /*1ec80*/  FMUL R8, R8, UR20 ;  /* 0x0000001408087c20 */ /* 0x000fe20008400000 */
[----:B------:R-:W-:Y:S01]  /*1ec90*/  FMUL R9, R9, UR20 ;  /* 0x0000001409097c20 */ /* 0x000fe20008400000 */
[----:B------:R-:W-:Y:S01]  /*1eca0*/  FMUL R10, R10, UR20 ;  /* 0x000000140a0a7c20 */ /* 0x000fe20008400000 */
[----:B------:R0:W-:Y:S01]  /*1ecb0*/  @!P0 STG.E.U8 desc[UR14][R24.64], R3 ;  /* 0x0000000318008986 */ /* 0x0001e2000c10110e */
[----:B------:R-:W-:-:S02]  /*1ecc0*/  ISETP.LT.OR P0, PT, R0, 0x2, !P3 ;  /* 0x000000020000780c */ /* 0x000fc40005f01670 */
[----:B------:R-:W-:Y:S01]  /*1ecd0*/  F2FP.SATFINITE.E4M3.F32.PACK_AB_MERGE_C R4, RZ, R4, RZ ;  /* 0x00000004ff04723e */ /* 0x000fe200048070ff */
[----:B------:R-:W-:Y:S01]  /*1ece0*/  FMUL R11, R11, UR20 ;  /* 0x000000140b0b7c20 */ /* 0x000fe20008400000 */
[----:B------:R-:W-:Y:S01]  /*1ecf0*/  F2FP.SATFINITE.E4M3.F32.PACK_AB_MERGE_C R5, RZ, R5, RZ ;  /* 0x00000005ff05723e */ /* 0x000fe200048070ff */
[----:B------:R-:W-:Y:S01]  /*1ed00*/  FMUL R12, R12, UR20 ;  /* 0x000000140c0c7c20 */ /* 0x000fe20008400000 */
[----:B------:R-:W-:Y:S01]  /*1ed10*/  FMUL R13, R13, UR20 ;  /* 0x000000140d0d7c20 */ /* 0x000fe20008400000 */
[----:B------:R-:W-:Y:S01]  /*1ed20*/  FMUL R14, R14, UR20 ;  /* 0x000000140e0e7c20 */ /* 0x000fe20008400000 */
[----:B------:R-:W-:Y:S01]  /*1ed30*/  FMUL R15, R15, UR20 ;  /* 0x000000140f0f7c20 */ /* 0x000fe20008400000 */
[----:B------:R-:W-:Y:S01]  /*1ed40*/  FMUL R16, R16, UR20 ;  /* 0x0000001410107c20 */ /* 0x000fe20008400000 */
[----:B------:R-:W-:Y:S01]  /*1ed50*/  FMUL R17, R17, UR20 ;  /* 0x0000001411117c20 */ /* 0x000fe20008400000 */
[----:B------:R-:W-:Y:S01]  /*1ed60*/  FMUL R18, R18, UR20 ;  /* 0x0000001412127c20 */ /* 0x000fe20008400000 */
[----:B------:R-:W-:Y:S01]  /*1ed70*/  FMUL R19, R19, UR20 ;  /* 0x0000001413137c20 */ /* 0x000fe20008400000 */
[----:B------:R-:W-:Y:S01]  /*1ed80*/  @!P0 STG.E.U8 desc[UR14][R24.64+0x1], R4 ;  /* 0x0000010418008986 */ /* 0x000fe2000c10110e */
[----:B------:R-:W-:-:S02]  /*1ed90*/  ISETP.LT.OR P0, PT, R0, 0x1, !P2 ;  /* 0x000000010000780c */ /* 0x000fc40005701670 */
[----:B------:R-:W-:Y:S01]  /*1eda0*/  F2FP.SATFINITE.E4M3.F32.PACK_AB_MERGE_C R6, RZ, R6, RZ ;  /* 0x00000006ff06723e */ /* 0x000fe200048070ff */
[----:B------:R-:W-:Y:S01]  /*1edb0*/  FMUL R20, R20, UR20 ;  /* 0x0000001414147c20 */ /* 0x000fe20008400000 */
[----:B------:R-:W-:Y:S01]  /*1edc0*/  FMUL R21, R21, UR20 ;  /* 0x0000001415157c20 */ /* 0x000fe20008400000 */
[----:B------:R-:W-:Y:S01]  /*1edd0*/  FMUL R22, R22, UR20 ;  /* 0x0000001416167c20 */ /* 0x000fe20008400000 */
[----:B------:R-:W3:Y:S07]  /*1ede0*/  LDL.LU R41, [R1+0x204] ;  /* 0x0002040001297983 */ /* 0x000eee0000300800 */
[----:B------:R4:W-:Y:S01]  /*1edf0*/  @!P0 STG.E.U8 desc[UR14][R26.64], R5 ;  /* 0x000000051a008986 */ /* 0x0009e2000c10110e */
[----:B------:R-:W-:-:S02]  /*1ee00*/  ISETP.LT.OR P0, PT, R0, 0x2, !P2 ;  /* 0x000000020000780c */ /* 0x000fc40005701670 */
[----:B------:R-:W-:Y:S01]  /*1ee10*/  F2FP.SATFINITE.E4M3.F32.PACK_AB_MERGE_C R7, RZ, R7, RZ ;  /* 0x00000007ff07723e */ /* 0x000fe200048070ff */
[----:B------:R-:W5:Y:S01]  /*1ee20*/  LDL.LU R39, [R1+0x208] ;  /* 0x0002080001277983 */ /* 0x000f620000300800 */
[----:B------:R-:W-:Y:S02]  /*1ee30*/  F2FP.SATFINITE.E4M3.F32.PACK_AB_MERGE_C R8, RZ, R8, RZ ;  /* 0x00000008ff08723e */ /* 0x000fe400048070ff */
[----:B------:R-:W-:Y:S01]  /*1ee40*/  F2FP.SATFINITE.E4M3.F32.PACK_AB_MERGE_C R9, RZ, R9, RZ ;  /* 0x00000009ff09723e */ /* 0x000fe200048070ff */
[----:B------:R-:W-:Y:S01]  /*1ee50*/  FMUL R23, R23, UR20 ;  /* 0x0000001417177c20 */ /* 0x000fe20008400000 */
[----:B------:R-:W-:Y:S01]  /*1ee60*/  F2FP.SATFINITE.E4M3.F32.PACK_AB_MERGE_C R10, RZ, R10, RZ ;  /* 0x0000000aff0a723e */ /* 0x000fe200048070ff */
[----:B------:R-:W-:Y:S01]  /*1ee70*/  FMUL R152, R152, UR20 ;  /* 0x0000001498987c20 */ /* 0x000fe20008400000 */
[----:B------:R-:W-:Y:S01]  /*1ee80*/  F2FP.SATFINITE.E4M3.F32.PACK_AB_MERGE_C R11, RZ, R11, RZ ;  /* 0x0000000bff0b723e */ /* 0x000fe200048070ff */
[----:B------:R-:W3:Y:S04]  /*1ee90*/  LDL.LU R35, [R1+0x20c] ;  /* 0x00020c0001237983 */ /* 0x000ee80000300800 */
[----:B------:R-:W-:Y:S01]  /*1eea0*/  @!P0 STG.E.U8 desc[UR14][R26.64+0x1], R6 ;  /* 0x000001061a008986 */ /* 0x000fe2000c10110e */
[----:B------:R-:W-:-:S03]  /*1eeb0*/  ISETP.LT.OR P0, PT, R0, 0x9, !P2 ;  /* 0x000000090000780c */ /* 0x000fc60005701670 */
[----:B------:R-:W-:Y:S01]  /*1eec0*/  @!P1 STG.E.U8 desc[UR14][R24.64+0x8], R7 ;  /* 0x0000080718009986 */ /* 0x000fe2000c10110e */
[----:B------:R-:W-:-:S03]  /*1eed0*/  ISETP.LT.OR P1, PT, R0, 0xa, !P2 ;  /* 0x0000000a0000780c */ /* 0x000fc60005721670 */
[----:B------:R-:W-:Y:S01]  /*1eee0*/  @!P5 STG.E.U8 desc[UR14][R24.64+0x9], R8 ;  /* 0x000009081800d986 */ /* 0x000fe2000c10110e */
[C---:B------:R-:W-:Y:S02]  /*1eef0*/  ISETP.LT.OR P5, PT, R0.reuse, 0x11, !P3 ;  /* 0x000000110000780c */ /* 0x040fe40005fa1670 */
[----:B------:R-:W-:Y:S01]  /*1ef00*/  F2FP.SATFINITE.E4M3.F32.PACK_AB_MERGE_C R12, RZ, R12, RZ ;  /* 0x0000000cff0c723e */ /* 0x000fe200048070ff */
[----:B------:R-:W-:Y:S01]  /*1ef10*/  FMUL R153, R153, UR20 ;  /* 0x0000001499997c20 */ /* 0x000fe20008400000 */
[----:B------:R-:W-:Y:S01]  /*1ef20*/  F2FP.SATFINITE.E4M3.F32.PACK_AB_MERGE_C R13, RZ, R13, RZ ;  /* 0x0000000dff0d723e */ /* 0x000fe200048070ff */
[----:B------:R-:W-:Y:S01]  /*1ef30*/  @!P0 STG.E.U8 desc[UR14][R26.64+0x8], R9 ;  /* 0x000008091a008986 */ /* 0x000fe2000c10110e */
[----:B------:R-:W-:-:S03]  /*1ef40*/  ISETP.LT.OR P0, PT, R0, 0x12, !P3 ;  /* 0x000000120000780c */ /* 0x000fc60005f01670 */
[----:B------:R-:W-:Y:S01]  /*1ef50*/  @!P1 STG.E.U8 desc[UR14][R26.64+0x9], R10 ;  /* 0x0000090a1a009986 */ /* 0x000fe2000c10110e */
[----:B------:R-:W-:-:S03]  /*1ef60*/  ISETP.LT.OR P1, PT, R0, 0x11, !P2 ;  /* 0x000000110000780c */ /* 0x000fc60005721670 */
[----:B------:R-:W-:Y:S01]  /*1ef70*/  @!P5 STG.E.U8 desc[UR14][R24.64+0x10], R11 ;  /* 0x0000100b1800d986 */ /* 0x000fe2000c10110e */
[C---:B------:R-:W-:Y:S02]  /*1ef80*/  ISETP.LT.OR P5, PT, R0.reuse, 0x12, !P2 ;  /* 0x000000120000780c */ /* 0x040fe400057a1670 */
[----:B------:R-:W-:Y:S01]  /*1ef90*/  F2FP.SATFINITE.E4M3.F32.PACK_AB_MERGE_C R14, RZ, R14, RZ ;  /* 0x0000000eff0e723e */ /* 0x000fe200048070ff */
[----:B------:R-:W5:Y:S04]  /*1efa0*/  LDL.LU R33, [R1+0x210] ;  /* 0x0002100001217983 */ /* 0x000f680000300800 */
[----:B------:R-:W-:Y:S01]  /*1efb0*/  @!P0 STG.E.U8 desc[UR14][R24.64+0x11], R12 ;  /* 0x0000110c18008986 */ /* 0x000fe2000c10110e */
[----:B------:R-:W-:-:S03]  /*1efc0*/  ISETP.LT.OR P0, PT, R0, 0x19, !P3 ;  /* 0x000000190000780c */ /* 0x000fc60005f01670 */
[----:B------:R-:W-:Y:S01]  /*1efd0*/  @!P1 STG.E.U8 desc[UR14][R26.64+0x10], R13 ;  /* 0x0000100d1a009986 */ /* 0x000fe2000c10110e */
[C---:B------:R-:W-:Y:S02]  /*1efe0*/  ISETP.LT.OR P1, PT, R0.reuse, 0x1a, !P3 ;  /* 0x0000001a0000780c */ /* 0x040fe40005f21670 */
[----:B------:R-:W-:Y:S02]  /*1eff0*/  F2FP.SATFINITE.E4M3.F32.PACK_AB_MERGE_C R15, RZ, R15, RZ ;  /* 0x0000000fff0f723e */ /* 0x000fe400048070ff */
[----:B------:R-:W-:Y:S01]  /*1f000*/  F2FP.SATFINITE.E4M3.F32.PACK_AB_MERGE_C R16, RZ, R16, RZ ;  /* 0x00000010ff10723e */ /* 0x000fe200048070ff */
[----:B------:R-:W-:Y:S01]  /*1f010*/  @!P5 STG.E.U8 desc[UR14][R26.64+0x11], R14 ;  /* 0x0000110e1a00d986 */ /* 0x000fe2000c10110e */
[----:B------:R-:W-:-:S03]  /*1f020*/  ISETP.LT.OR P5, PT, R0, 0x19, !P2 ;  /* 0x000000190000780c */ /* 0x000fc600057a1670 */
[----:B------:R-:W-:Y:S01]  /*1f030*/  @!P0 STG.E.U8 desc[UR14][R24.64+0x18], R15 ;  /* 0x0000180f18008986 */ /* 0x000fe2000c10110e */
[----:B------:R-:W-:-:S03]  /*1f040*/  ISETP.LT.OR P0, PT, R0, 0x1a, !P2 ;  /* 0x0000001a0000780c */ /* 0x000fc60005701670 */
[----:B------:R-:W-:Y:S01]  /*1f050*/  @!P1 STG.E.U8 desc[UR14][R24.64+0x19], R16 ;  /* 0x0000191018009986 */ /* 0x000fe2000c10110e */
[----:B------:R-:W-:Y:S02]  /*1f060*/  ISETP.LT.OR P1, PT, R0, 0x21, !P3 ;  /* 0x000000210000780c */ /* 0x000fe40005f21670 */
[----:B------:R-:W-:Y:S01]  /*1f070*/  F2FP.SATFINITE.E4M3.F32.PACK_AB_MERGE_C R17, RZ, R17, RZ ;  /* 0x00000011ff11723e */ /* 0x000fe200048070ff */
[----:B------:R-:W5:Y:S01]  /*1f080*/  LDL.LU R32, [R1+0x214] ;  /* 0x0002140001207983 */ /* 0x000f620000300800 */
[----:B------:R-:W-:Y:S01]  /*1f090*/  F2FP.SATFINITE.E4M3.F32.PACK_AB_MERGE_C R18, RZ, R18, RZ ;  /* 0x00000012ff12723e */ /* 0x000fe200048070ff */
[----:B------:R-:W-:Y:S01]  /*1f0a0*/  FMUL R154, R154, UR20 ;  /* 0x000000149a9a7c20 */ /* 0x000fe20008400000 */
[----:B------:R-:W-:Y:S01]  /*1f0b0*/  F2FP.SATFINITE.E4M3.F32.PACK_AB_MERGE_C R19, RZ, R19, RZ ;  /* 0x00000013ff13723e */ /* 0x000fe200048070ff */
[----:B------:R-:W-:Y:S01]  /*1f0c0*/  @!P5 STG.E.U8 desc[UR14][R26.64+0x18], R17 ;  /* 0x000018111a00d986 */ /* 0x000fe2000c10110e */
[----:B------:R-:W-:Y:S01]  /*1f0d0*/  ISETP.LT.OR P5, PT, R0, 0x22, !P3 ;  /* 0x000000220000780c */ /* 0x000fe20005fa1670 */
[----:B------:R-:W-:Y:S01]  /*1f0e0*/  FMUL R156, R156, UR20 ;  /* 0x000000149c9c7c20 */ /* 0x000fe20008400000 */
[----:B------:R-:W-:Y:S01]  /*1f0f0*/  F2FP.SATFINITE.E4M3.F32.PACK_AB_MERGE_C R20, RZ, R20, RZ ;  /* 0x00000014ff14723e */ /* 0x000fe200048070ff */
[----:B------:R-:W-:Y:S01]  /*1f100*/  @!P0 STG.E.U8 desc[UR14][R26.64+0x19], R18 ;  /* 0x000019121a008986 */ /* 0x000fe2000c10110e */
[C---:B------:R-:W-:Y:S01]  /*1f110*/  ISETP.LT.OR P0, PT, R0.reuse, 0x21, !P2 ;  /* 0x000000210000780c */ /* 0x040fe20005701670 */
[----:B------:R-:W-:Y:S01]  /*1f120*/  FMUL R155, R155, UR20 ;  /* 0x000000149b9b7c20 */ /* 0x000fe20008400000 */
[----:B------:R-:W-:Y:S01]  /*1f130*/  F2FP.SATFINITE.E4M3.F32.PACK_AB_MERGE_C R21, RZ, R21, RZ ;  /* 0x00000015ff15723e */ /* 0x000fe200048070ff */
[----:B------:R-:W-:Y:S01]  /*1f140*/  @!P1 STG.E.U8 desc[UR14][R24.64+0x20], R19 ;  /* 0x0000201318009986 */ /* 0x000fe2000c10110e */
[----:B------:R-:W-:Y:S01]  /*1f150*/  ISETP.LT.OR P1, PT, R0, 0x22, !P2 ;  /* 0x000000220000780c */ /* 0x000fe20005721670 */
[----:B------:R-:W-:Y:S01]  /*1f160*/  FMUL R157, R157, UR20 ;  /* 0x000000149d9d7c20 */ /* 0x000fe20008400000 */
        /* <DEDUP_REMOVED lines=20> */
[C---:B------:R-:W-:Y:S01]  /*1f2b0*/  ISETP.LT.OR P6, PT, R0.reuse, 0x32, !P2 ;  /* 0x000000320000780c */ /* 0x040fe200057c1670 */
        /* <DEDUP_REMOVED lines=45> */
[----:B0-----:R-:W-:Y:S01]  /*1f590*/  F2FP.SATFINITE.E4M3.F32.PACK_AB_MERGE_C R3, RZ, R168, RZ ;  /* 0x000000a8ff03723e */ /* 0x001fe200048070ff */
        /* <DEDUP_REMOVED lines=11> */
[----:B----4-:R-:W-:Y:S01]  /*1f650*/  F2FP.SATFINITE.E4M3.F32.PACK_AB_MERGE_C R5, RZ, R170, RZ ;  /* 0x000000aaff05723e */ /* 0x010fe200048070ff */
        /* <DEDUP_REMOVED lines=8> */
[----:B------:R0:W-:Y:S01]  /*1f6e0*/  @!P1 STG.E.U8 desc[UR14][R24.64+0x49], R3 ;  /* 0x0000490318009986 */ /* 0x0001e2000c10110e */
[C---:B------:R-:W-:Y:S01]  /*1f6f0*/  ISETP.LT.OR P1, PT, R0.reuse, 0x52, !P3 ;  /* 0x000000520000780c */ /* 0x040fe20005f21670 */
[----:B------:R-:W-:Y:S01]  /*1f700*/  FMUL R181, R181, UR20 ;  /* 0x00000014b5b57c20 */ /* 0x000fe20008400000 */
[----:B------:R-:W-:Y:S01]  /*1f710*/  F2FP.SATFINITE.E4M3.F32.PACK_AB_MERGE_C R175, RZ, R175, RZ ;  /* 0x000000afffaf723e */ /* 0x000fe200048070ff */
[----:B------:R4:W-:Y:S01]  /*1f720*/  @!P6 STG.E.U8 desc[UR14][R26.64+0x49], R5 ;  /* 0x000049051a00e986 */ /* 0x0009e2000c10110e */
        /* <DEDUP_REMOVED lines=8> */
[----:B0-----:R-:W-:Y:S01]  /*1f7b0*/  F2FP.SATFINITE.E4M3.F32.PACK_AB_MERGE_C R3, RZ, R172, RZ ;  /* 0x000000acff03723e */ /* 0x001fe200048070ff */
[----:B------:R-:W-:Y:S01]  /*1f7c0*/  FMUL R183, R183, UR20 ;  /* 0x00000014b7b77c20 */ /* 0x000fe20008400000 */
[C---:B------:R-:W-:Y:S01]  /*1f7d0*/  ISETP.LT.OR P0, PT, R0.reuse, 0x59, !P3 ;  /* 0x000000590000780c */ /* 0x040fe20005f01670 */
[----:B------:R-:W-:Y:S01]  /*1f7e0*/  FMUL R185, R185, UR20 ;  /* 0x00000014b9b97c20 */ /* 0x000fe20008400000 */
[----:B----4-:R-:W-:Y:S01]  /*1f7f0*/  F2FP.SATFINITE.E4M3.F32.PACK_AB_MERGE_C R5, RZ, R174, RZ ;  /* 0x000000aeff05723e */ /* 0x010fe200048070ff */
        /* <DEDUP_REMOVED lines=8> */
[----:B------:R4:W-:Y:S01]  /*1f880*/  @!P6 STG.E.U8 desc[UR14][R26.64+0x51], R5 ;  /* 0x000051051a00e986 */ /* 0x0009e2000c10110e */
[C---:B------:R-:W-:Y:S01]  /*1f890*/  ISETP.LT.OR P6, PT, R0.reuse, 0x5a, !P2 ;  /* 0x0000005a0000780c */ /* 0x040fe200057c1670 */
[----:B------:R-:W-:Y:S01]  /*1f8a0*/  FMUL R187, R187, UR20 ;  /* 0x00000014bbbb7c20 */ /* 0x000fe20008400000 */
[----:B------:R-:W-:Y:S01]  /*1f8b0*/  F2FP.SATFINITE.E4M3.F32.PACK_AB_MERGE_C R185, RZ, R185, RZ ;  /* 0x000000b9ffb9723e */ /* 0x000fe200048070ff */
[----:B------:R-:W-:Y:S01]  /*1f8c0*/  @!P0 STG.E.U8 desc[UR14][R24.64+0x58], R175 ;  /* 0x000058af18008986 */ /* 0x000fe2000c10110e */
[----:B0-----:R-:W-:Y:S01]  /*1f8d0*/  F2FP.SATFINITE.E4M3.F32.PACK_AB_MERGE_C R3, RZ, R176, RZ ;  /* 0x000000b0ff03723e */ /* 0x001fe200048070ff */
[----:B------:R-:W-:Y:S01]  /*1f8e0*/  FMUL R189, R189, UR20 ;  /* 0x00000014bdbd7c20 */ /* 0x000fe20008400000 */
[----:B------:R-:W-:Y:S01]  /*1f8f0*/  ISETP.LT.OR P0, PT, R0, 0x61, !P3 ;  /* 0x000000610000780c */ /* 0x000fe20005f01670 */
[----:B------:R-:W-:Y:S01]  /*1f900*/  FMUL R190, R190, UR20 ;  /* 0x00000014bebe7c20 */ /* 0x000fe20008400000 */
[----:B------:R-:W-:Y:S01]  /*1f910*/  FMUL R192, R192, UR20 ;  /* 0x00000014c0c07c20 */ /* 0x000fe20008400000 */
[----:B------:R0:W-:Y:S01]  /*1f920*/  @!P1 STG.E.U8 desc[UR14][R24.64+0x59], R3 ;  /* 0x0000590318009986 */ /* 0x0001e2000c10110e */
[C---:B------:R-:W-:Y:S01]  /*1f930*/  ISETP.LT.OR P1, PT, R0.reuse, 0x62, !P3 ;  /* 0x000000620000780c */ /* 0x040fe20005f21670 */
[----:B------:R-:W-:Y:S01]  /*1f940*/  FMUL R191, R191, UR20 ;  /* 0x00000014bfbf7c20 */ /* 0x000fe20008400000 */
[----:B----4-:R-:W-:Y:S01]  /*1f950*/  F2FP.SATFINITE.E4M3.F32.PACK_AB_MERGE_C R5, RZ, R178, RZ ;  /* 0x000000b2ff05723e */ /* 0x010fe200048070ff */
[----:B------:R-:W-:Y:S01]  /*1f960*/  @!P5 STG.E.U8 desc[UR14][R26.64+0x58], R177 ;  /* 0x000058b11a00d986 */ /* 0x000fe2000c10110e */
        /* <DEDUP_REMOVED lines=12> */
[----:B------:R-:W-:Y:S01]  /*1fa30*/  F2FP.SATFINITE.E4M3.F32.PACK_AB_MERGE_C R191, RZ, R191, RZ ;  /* 0x000000bfffbf723e */ /* 0x000fe200048070ff */
[----:B------:R0:W-:Y:S01]  /*1fa40*/  @!P1 STG.E.U8 desc[UR14][R24.64+0x61], R3 ;  /* 0x0000610318009986 */ /* 0x0001e2000c10110e */
[C---:B------:R-:W-:Y:S01]  /*1fa50*/  ISETP.LT.OR P1, PT, R0.reuse, 0x6a, !P3 ;  /* 0x0000006a0000780c */ /* 0x040fe20005f21670 */
[----:B------:R-:W-:Y:S01]  /*1fa60*/  FMUL R197, R197, UR20 ;  /* 0x00000014c5c57c20 */ /* 0x000fe20008400000 */
[----:B----4-:R-:W-:Y:S01]  /*1fa70*/  F2FP.SATFINITE.E4M3.F32.PACK_AB_MERGE_C R5, RZ, R182, RZ ;  /* 0x000000b6ff05723e */ /* 0x010fe200048070ff */
[----:B------:R-:W-:Y:S01]  /*1fa80*/  @!P5 STG.E.U8 desc[UR14][R26.64+0x60], R181 ;  /* 0x000060b51a00d986 */ /* 0x000fe2000c10110e */
[----:B------:R-:W-:Y:S01]  /*1fa90*/  ISETP.LT.OR P5, PT, R0, 0x69, !P2 ;  /* 0x000000690000780c */ /* 0x000fe200057a1670 */
        /* <DEDUP_REMOVED lines=13> */
[----:B------:R-:W-:Y:S01]  /*1fb70*/  ISETP.LT.OR P1, PT, R0, 0x72, !P3 ;  /* 0x000000720000780c */ /* 0x000fe20005f21670 */
[----:B------:R-:W-:Y:S01]  /*1fb80*/  FMUL R202, R202, UR20 ;  /* 0x00000014caca7c20 */ /* 0x000fe20008400000 */
[----:B----4-:R-:W-:Y:S01]  /*1fb90*/  F2FP.SATFINITE.E4M3.F32.PACK_AB_MERGE_C R5, RZ, R186, RZ ;  /* 0x000000baff05723e */ /* 0x010fe200048070ff */
        /* <DEDUP_REMOVED lines=111> */
[----:B--2---:R-:W-:Y:S01]  /*20290*/  FMUL R2, R2, UR20 ;  /* 0x0000001402027c20 */ /* 0x004fe20008400000 */
        /* <DEDUP_REMOVED lines=8> */
[----:B------:R-:W4:Y:S01]  /*20320*/  LDL.LU R38, [R1+0x218] ;  /* 0x0002180001267983 */ /* 0x000f220000300800 */
[----:B------:R-:W-:-:S03]  /*20330*/  F2FP.SATFINITE.E4M3.F32.PACK_AB_MERGE_C R233, RZ, R233, RZ ;  /* 0x000000e9ffe9723e */ /* 0x000fc600048070ff */
[----:B------:R0:W-:Y:S01]  /*20340*/  @!P1 STG.E.U8 desc[UR14][R24.64+0xa1], R3 ;  /* 0x0000a10318009986 */ /* 0x0001e2000c10110e */
[C---:B------:R-:W-:Y:S02]  /*20350*/  ISETP.LT.OR P1, PT, R0.reuse, 0xaa, !P3 ;  /* 0x000000aa0000780c */ /* 0x040fe40005f21670 */
[----:B--2---:R-:W-:Y:S01]  /*20360*/  F2FP.SATFINITE.E4M3.F32.PACK_AB_MERGE_C R5, RZ, R214, RZ ;  /* 0x000000d6ff05723e */ /* 0x004fe200048070ff */
[----:B------:R-:W-:Y:S01]  /*20370*/  @!P5 STG.E.U8 desc[UR14][R26.64+0xa0], R213 ;  /* 0x0000a0d51a00d986 */ /* 0x000fe2000c10110e */
[----:B------:R-:W-:-:S03]  /*20380*/  ISETP.LT.OR P5, PT, R0, 0xa9, !P2 ;  /* 0x000000a90000780c */ /* 0x000fc600057a1670 */
[----:B------:R2:W-:Y:S01]  /*20390*/  @!P6 STG.E.U8 desc[UR14][R26.64+0xa1], R5 ;  /* 0x0000a1051a00e986 */ /* 0x0005e2000c10110e */
[C---:B------:R-:W-:Y:S02]  /*203a0*/  ISETP.LT.OR P6, PT, R0.reuse, 0xaa, !P2 ;  /* 0x000000aa0000780c */ /* 0x040fe400057c1670 */
[----:B0-----:R-:W-:Y:S01]  /*203b0*/  F2FP.SATFINITE.E4M3.F32.PACK_AB_MERGE_C R3, RZ, R216, RZ ;  /* 0x000000d8ff03723e */ /* 0x001fe200048070ff */
[----:B------:R-:W-:Y:S01]  /*203c0*/  @!P0 STG.E.U8 desc[UR14][R24.64+0xa8], R215 ;  /* 0x0000a8d718008986 */ /* 0x000fe2000c10110e */
[----:B------:R-:W-:-:S03]  /*203d0*/  ISETP.LT.OR P0, PT, R0, 0xb1, !P3 ;  /* 0x000000b10000780c */ /* 0x000fc60005f01670 */
        /* <DEDUP_REMOVED lines=38> */
[----:B------:R-:W4:Y:S04]  /*20640*/  LDL.LU R37, [R1+0x21c] ;  /* 0x00021c0001257983 */ /* 0x000f280000300800 */
[----:B------:R-:W-:Y:S01]  /*20650*/  @!P1 STG.E.U8 desc[UR14][R24.64+0xc9], R3 ;  /* 0x0000c90318009986 */ /* 0x000fe2000c10110e */
[C---:B------:R-:W-:Y:S02]  /*20660*/  ISETP.LT.OR P1, PT, R0.reuse, 0xd2, !P3 ;  /* 0x000000d20000780c */ /* 0x040fe40005f21670 */
[----:B--2---:R-:W-:Y:S01]  /*20670*/  F2FP.SATFINITE.E4M3.F32.PACK_AB_MERGE_C R5, RZ, R234, RZ ;  /* 0x000000eaff05723e */ /* 0x004fe200048070ff */
[----:B------:R-:W2:Y:S01]  /*20680*/  LDL.LU R36, [R1+0x220] ;  /* 0x0002200001247983 */ /* 0x000ea20000300800 */
[----:B------:R-:W-:Y:S01]  /*20690*/  F2FP.SATFINITE.E4M3.F32.PACK_AB_MERGE_C R7, RZ, R236, RZ ;  /* 0x000000ecff07723e */ /* 0x000fe200048070ff */
[----:B---3--:R-:W-:Y:S01]  /*206a0*/  FMUL R4, R35, UR20 ;  /* 0x0000001423047c20 */ /* 0x008fe20008400000 */
[----:B------:R-:W-:Y:S01]  /*206b0*/  F2FP.SATFINITE.E4M3.F32.PACK_AB_MERGE_C R9, RZ, R2, RZ ;  /* 0x00000002ff09723e */ /* 0x000fe200048070ff */
[----:B------:R-:W-:Y:S01]  /*206c0*/  FMUL R2, R41, UR20 ;  /* 0x0000001429027c20 */ /* 0x000fe20008400000 */
[----:B------:R-:W3:Y:S04]  /*206d0*/  LDL.LU R35, [R1+0x224] ;  /* 0x0002240001237983 */ /* 0x000ee80000300800 */
[----:B------:R-:W-:Y:S01]  /*206e0*/  @!P0 STG.E.U8 desc[UR14][R24.64+0xc8], R231 ;  /* 0x0000c8e718008986 */ /* 0x000fe2000c10110e */
[----:B------:R-:W-:-:S03]  /*206f0*/  ISETP.LT.OR P0, PT, R0, 0xd1, !P3 ;  /* 0x000000d10000780c */ /* 0x000fc60005f01670 */
[----:B------:R-:W-:Y:S01]  /*20700*/  @!P5 STG.E.U8 desc[UR14][R26.64+0xc8], R233 ;  /* 0x0000c8e91a00d986 */ /* 0x000fe2000c10110e */
[----:B------:R-:W-:-:S03]  /*20710*/  ISETP.LT.OR P5, PT, R0, 0xd1, !P2 ;  /* 0x000000d10000780c */ /* 0x000fc600057a1670 */
[----:B------:R5:W-:Y:S01]  /*20720*/  @!P6 STG.E.U8 desc[UR14][R26.64+0xc9], R5 ;  /* 0x0000c9051a00e986 */ /* 0x000be2000c10110e */
[----:B------:R-:W-:-:S03]  /*20730*/  ISETP.LT.OR P6, PT, R0, 0xd2, !P2 ;  /* 0x000000d20000780c */ /* 0x000fc600057c1670 */
[----:B------:R0:W-:Y:S01]  /*20740*/  @!P1 STG.E.U8 desc[UR14][R24.64+0xd1], R7 ;  /* 0x0000d10718009986 */ /* 0x0001e2000c10110e */
[----:B-----5:R-:W-:-:S03]  /*20750*/  FMUL R5, R33, UR20 ;  /* 0x0000001421057c20 */ /* 0x020fc60008400000 */
[----:B------:R-:W5:Y:S01]  /*20760*/  LDL.LU R33, [R1+0x228] ;  /* 0x0002280001217983 */ /* 0x000f620000300800 */
[----:B0-----:R-:W-:Y:S01]  /*20770*/  F2FP.SATFINITE.E4M3.F32.PACK_AB_MERGE_C R7, RZ, R2, RZ ;  /* 0x00000002ff07723e */ /* 0x001fe200048070ff */
[----:B------:R-:W-:Y:S02]  /*20780*/  FMUL R2, R32, UR20 ;  /* 0x0000001420027c20 */ /* 0x000fe40008400000 */
[----:B------:R-:W5:Y:S04]  /*20790*/  LDL.LU R41, [R1+0x22c] ;  /* 0x00022c0001297983 */ /* 0x000f680000300800 */
[----:B------:R-:W5:Y:S01]  /*207a0*/  LDL.LU R32, [R1+0x230] ;  /* 0x0002300001207983 */ /* 0x000f620000300800 */
[----:B------:R-:W-:Y:S01]  /*207b0*/  F2FP.SATFINITE.E4M3.F32.PACK_AB_MERGE_C R235, RZ, R235, RZ ;  /* 0x000000ebffeb723e */ /* 0x000fe200048070ff */
[----:B------:R-:W-:Y:S01]  /*207c0*/  FMUL R3, R39, UR20 ;  /* 0x0000001427037c20 */ /* 0x000fe20008400000 */
[----:B------:R-:W-:Y:S01]  /*207d0*/  F2FP.SATFINITE.E4M3.F32.PACK_AB_MERGE_C R237, RZ, R237, RZ ;  /* 0x000000edffed723e */ /* 0x000fe200048070ff */
[----:B------:R-:W5:Y:S04]  /*207e0*/  LDL.LU R39, [R1+0x234] ;  /* 0x0002340001277983 */ /* 0x000f680000300800 */
[----:B------:R-:W-:Y:S01]  /*207f0*/  @!P0 STG.E.U8 desc[UR14][R24.64+0xd0], R235 ;  /* 0x0000d0eb18008986 */ /* 0x000fe2000c10110e */
[----:B------:R-:W-:-:S02]  /*20800*/  ISETP.LT.OR P0, PT, R0, 0xd9, !P3 ;  /* 0x000000d90000780c */ /* 0x000fc40005f01670 */
[C---:B------:R-:W-:Y:S01]  /*20810*/  ISETP.LT.OR P1, PT, R0.reuse, 0xda, !P3 ;  /* 0x000000da0000780c */ /* 0x040fe20005f21670 */
[----:B------:R-:W-:Y:S01]  /*20820*/  @!P5 STG.E.U8 desc[UR14][R26.64+0xd0], R237 ;  /* 0x0000d0ed1a00d986 */ /* 0x000fe2000c10110e */
[----:B------:R-:W-:Y:S02]  /*20830*/  ISETP.LT.OR P5, PT, R0, 0xd9, !P2 ;  /* 0x000000d90000780c */ /* 0x000fe400057a1670 */
[----:B------:R-:W-:Y:S01]  /*20840*/  F2FP.SATFINITE.E4M3.F32.PACK_AB_MERGE_C R11, RZ, R3, RZ ;  /* 0x00000003ff0b723e */ /* 0x000fe200048070ff */
[----:B------:R0:W-:Y:S01]  /*20850*/  @!P6 STG.E.U8 desc[UR14][R26.64+0xd1], R9 ;  /* 0x0000d1091a00e986 */ /* 0x0001e2000c10110e */
[----:B------:R-:W-:-:S05]  /*20860*/  F2FP.SATFINITE.E4M3.F32.PACK_AB_MERGE_C R13, RZ, R4, RZ ;  /* 0x00000004ff0d723e */ /* 0x000fca00048070ff */
[----:B------:R1:W-:Y:S01]  /*20870*/  @!P0 STG.E.U8 desc[UR14][R24.64+0xd8], R7 ;  /* 0x0000d80718008986 */ /* 0x0003e2000c10110e */
[----:B0-----:R-:W-:-:S03]  /*20880*/  F2FP.SATFINITE.E4M3.F32.PACK_AB_MERGE_C R9, RZ, R5, RZ ;  /* 0x00000005ff09723e */ /* 0x001fc600048070ff */
[----:B------:R0:W-:Y:S01]  /*20890*/  @!P1 STG.E.U8 desc[UR14][R24.64+0xd9], R11 ;  /* 0x0000d90b18009986 */ /* 0x0001e2000c10110e */
[----:B-1----:R-:W-:-:S03]  /*208a0*/  F2FP.SATFINITE.E4M3.F32.PACK_AB_MERGE_C R7, RZ, R2, RZ ;  /* 0x00000002ff07723e */ /* 0x002fc600048070ff */
[----:B------:R1:W-:Y:S01]  /*208b0*/  @!P5 STG.E.U8 desc[UR14][R26.64+0xd8], R13 ;  /* 0x0000d80d1a00d986 */ /* 0x0003e2000c10110e */
[----:B----4-:R-:W-:-:S03]  /*208c0*/  FMUL R3, R38, UR20 ;  /* 0x0000001426037c20 */ /* 0x010fc60008400000 */
[----:B------:R-:W4:Y:S02]  /*208d0*/  LDL.LU R38, [R1+0x238] ;  /* 0x0002380001267983 */ /* 0x000f240000300800 */
[----:B0-----:R-:W-:Y:S01]  /*208e0*/  F2FP.SATFINITE.E4M3.F32.PACK_AB_MERGE_C R11, RZ, R3, RZ ;  /* 0x00000003ff0b723e */ /* 0x001fe200048070ff */
[----:B------:R-:W-:Y:S02]  /*208f0*/  FMUL R4, R37, UR20 ;  /* 0x0000001425047c20 */ /* 0x000fe40008400000 */
[----:B------:R-:W4:Y:S01]  /*20900*/  LDL.LU R37, [R1+0x23c] ;  /* 0x00023c0001257983 */ /* 0x000f220000300800 */
[----:B--2---:R-:W-:-:S03]  /*20910*/  FMUL R5, R36, UR20 ;  /* 0x0000001424057c20 */ /* 0x004fc60008400000 */
[----:B------:R-:W2:Y:S01]  /*20920*/  LDL.LU R36, [R1+0x240] ;  /* 0x0002400001247983 */ /* 0x000ea20000300800 */
[----:B---3--:R-:W-:-:S03]  /*20930*/  FMUL R2, R35, UR20 ;  /* 0x0000001423027c20 */ /* 0x008fc60008400000 */
[----:B------:R-:W3:Y:S01]  /*20940*/  LDL.LU R35, [R1+0x244] ;  /* 0x0002440001237983 */ /* 0x000ee20000300800 */
[----:B-1----:R-:W-:Y:S01]  /*20950*/  F2FP.SATFINITE.E4M3.F32.PACK_AB_MERGE_C R13, RZ, R4, RZ ;  /* 0x00000004ff0d723e */ /* 0x002fe200048070ff */
[----:B-----5:R-:W-:Y:S02]  /*20960*/  FMUL R3, R33, UR20 ;  /* 0x0000001421037c20 */ /* 0x020fe40008400000 */
[----:B------:R-:W5:Y:S01]  /*20970*/  LDL.LU R33, [R1+0x248] ;  /* 0x0002480001217983 */ /* 0x000f620000300800 */
[----:B------:R-:W-:-:S03]  /*20980*/  FMUL R4, R32, UR20 ;  /* 0x0000001420047c20 */ /* 0x000fc60008400000 */
[----:B------:R-:W5:Y:S01]  /*20990*/  LDL.LU R32, [R1+0x24c] ;  /* 0x00024c0001207983 */ /* 0x000f620000300800 */
[C---:B------:R-:W-:Y:S02]  /*209a0*/  ISETP.LT.OR P6, PT, R0.reuse, 0xda, !P2 ;  /* 0x000000da0000780c */ /* 0x040fe400057c1670 */
[C---:B------:R-:W-:Y:S02]  /*209b0*/  ISETP.LT.OR P5, PT, R0.reuse, 0xe1, !P3 ;  /* 0x000000e10000780c */ /* 0x040fe40005fa1670 */
[C---:B------:R-:W-:Y:S02]  /*209c0*/  ISETP.LT.OR P1, PT, R0.reuse, 0xe2, !P2 ;  /* 0x000000e20000780c */ /* 0x040fe40005721670 */
[----:B------:R-:W-:-:S07]  /*209d0*/  ISETP.LT.OR P0, PT, R0, 0xe1, !P2 ;  /* 0x000000e10000780c */ /* 0x000fce0005701670 */
[----:B------:R0:W-:Y:S01]  /*209e0*/  @!P6 STG.E.U8 desc[UR14][R26.64+0xd9], R9 ;  /* 0x0000d9091a00e986 */ /* 0x0001e2000c10110e */
[----:B------:R-:W-:Y:S02]  /*209f0*/  ISETP.LT.OR P6, PT, R0, 0xe2, !P3 ;  /* 0x000000e20000780c */ /* 0x000fe40005fc1670 */
[----:B------:R-:W-:Y:S01]  /*20a00*/  F2FP.SATFINITE.E4M3.F32.PACK_AB_MERGE_C R5, RZ, R5, RZ ;  /* 0x00000005ff05723e */ /* 0x000fe200048070ff */
[----:B------:R-:W-:Y:S01]  /*20a10*/  @!P5 STG.E.U8 desc[UR14][R24.64+0xe0], R7 ;  /* 0x0000e0071800d986 */ /* 0x000fe2000c10110e */
[----:B0-----:R-:W-:Y:S01]  /*20a20*/  F2FP.SATFINITE.E4M3.F32.PACK_AB_MERGE_C R9, RZ, R2, RZ ;  /* 0x00000002ff09723e */ /* 0x001fe200048070ff */
[----:B------:R-:W-:-:S08]  /*20a30*/  FMUL R2, R41, UR20 ;  /* 0x0000001429027c20 */ /* 0x000fd00008400000 */
[----:B------:R-:W-:Y:S01]  /*20a40*/  @!P6 STG.E.U8 desc[UR14][R24.64+0xe1], R11 ;  /* 0x0000e10b1800e986 */ /* 0x000fe2000c10110e */
[----:B------:R-:W-:-:S03]  /*20a50*/  ISETP.LT.OR P6, PT, R0, 0xe9, !P3 ;  /* 0x000000e90000780c */ /* 0x000fc60005fc1670 */
[----:B------:R0:W-:Y:S04]  /*20a60*/  @!P1 STG.E.U8 desc[UR14][R26.64+0xe1], R5 ;  /* 0x0000e1051a009986 */ /* 0x0001e8000c10110e */
[----:B------:R-:W5:Y:S01]  /*20a70*/  LDL.LU R41, [R1+0x250] ;  /* 0x0002500001297983 */ /* 0x000f620000300800 */
[----:B------:R-:W-:-:S03]  /*20a80*/  ISETP.LT.OR P5, PT, R0, 0xea, !P2 ;  /* 0x000000ea0000780c */ /* 0x000fc600057a1670 */
[----:B------:R1:W-:Y:S01]  /*20a90*/  @!P0 STG.E.U8 desc[UR14][R26.64+0xe0], R13 ;  /* 0x0000e00d1a008986 */ /* 0x0003e2000c10110e */
[----:B0-----:R-:W-:Y:S01]  /*20aa0*/  F2FP.SATFINITE.E4M3.F32.PACK_AB_MERGE_C R5, RZ, R2, RZ ;  /* 0x00000002ff05723e */ /* 0x001fe200048070ff */
[----:B------:R-:W-:Y:S02]  /*20ab0*/  FMUL R2, R39, UR20 ;  /* 0x0000001427027c20 */ /* 0x000fe40008400000 */
[----:B------:R-:W5:Y:S01]  /*20ac0*/  LDL.LU R39, [R1+0x254] ;  /* 0x0002540001277983 */ /* 0x000f620000300800 */
[----:B------:R-:W-:Y:S02]  /*20ad0*/  ISETP.LT.OR P0, PT, R0, 0xea, !P3 ;  /* 0x000000ea0000780c */ /* 0x000fe40005f01670 */
[----:B------:R-:W-:Y:S02]  /*20ae0*/  F2FP.SATFINITE.E4M3.F32.PACK_AB_MERGE_C R7, RZ, R3, RZ ;  /* 0x00000003ff07723e */ /* 0x000fe400048070ff */
[----:B------:R-:W-:Y:S02]  /*20af0*/  F2FP.SATFINITE.E4M3.F32.PACK_AB_MERGE_C R11, RZ, R4, RZ ;  /* 0x00000004ff0b723e */ /* 0x000fe400048070ff */
[----:B-1----:R-:W-:Y:S01]  /*20b00*/  F2FP.SATFINITE.E4M3.F32.PACK_AB_MERGE_C R13, RZ, R2, RZ ;  /* 0x00000002ff0d723e */ /* 0x002fe200048070ff */
[----:B------:R-:W-:Y:S06]  /*20b10*/  @!P6 STG.E.U8 desc[UR14][R24.64+0xe8], R9 ;  /* 0x0000e8091800e986 */ /* 0x000fec000c10110e */
[----:B------:R0:W-:Y:S04]  /*20b20*/  @!P0 STG.E.U8 desc[UR14][R24.64+0xe9], R7 ;  /* 0x0000e90718008986 */ /* 0x0001e8000c10110e */
[----:B------:R1:W-:Y:S01]  /*20b30*/  @!P5 STG.E.U8 desc[UR14][R26.64+0xe9], R11 ;  /* 0x0000e90b1a00d986 */ /* 0x0003e2000c10110e */
[----:B----4-:R-:W-:-:S03]  /*20b40*/  FMUL R3, R38, UR20 ;  /* 0x0000001426037c20 */ /* 0x010fc60008400000 */
[----:B------:R-:W4:Y:S02]  /*20b50*/  LDL.LU R38, [R1+0x258] ;  /* 0x0002580001267983 */ /* 0x000f240000300800 */
[----:B0-----:R-:W-:Y:S01]  /*20b60*/  F2FP.SATFINITE.E4M3.F32.PACK_AB_MERGE_C R7, RZ, R3, RZ ;  /* 0x00000003ff07723e */ /* 0x001fe200048070ff */
[----:B------:R-:W-:Y:S02]  /*20b70*/  FMUL R4, R37, UR20 ;  /* 0x0000001425047c20 */ /* 0x000fe40008400000 */
[----:B------:R-:W4:Y:S01]  /*20b80*/  LDL.LU R37, [R1+0x25c] ;  /* 0x00025c0001257983 */ /* 0x000f220000300800 */
[----:B--2---:R-:W-:-:S03]  /*20b90*/  FMUL R2, R36, UR20 ;  /* 0x0000001424027c20 */ /* 0x004fc60008400000 */
[----:B------:R-:W2:Y:S02]  /*20ba0*/  LDL.LU R36, [R1+0x260] ;  /* 0x0002600001247983 */ /* 0x000ea40000300800 */
[----:B------:R-:W-:Y:S01]  /*20bb0*/  F2FP.SATFINITE.E4M3.F32.PACK_AB_MERGE_C R9, RZ, R2, RZ ;  /* 0x00000002ff09723e */ /* 0x000fe200048070ff */
[----:B---3--:R-:W-:Y:S02]  /*20bc0*/  FMUL R2, R35, UR20 ;  /* 0x0000001423027c20 */ /* 0x008fe40008400000 */
[----:B------:R-:W3:Y:S03]  /*20bd0*/  LDL.LU R35, [R1+0x264] ;  /* 0x0002640001237983 */ /* 0x000ee60000300800 */
        /* <DEDUP_REMOVED lines=10> */
[----:B------:R-:W-:-:S03]  /*20c80*/  ISETP.LT.OR P1, PT, R0, 0xf1, !P2 ;  /* 0x000000f10000780c */ /* 0x000fc60005721670 */
[----:B------:R1:W-:Y:S01]  /*20c90*/  @!P6 STG.E.U8 desc[UR14][R24.64+0xf0], R13 ;  /* 0x0000f00d1800e986 */ /* 0x0003e2000c10110e */
[----:B------:R-:W-:-:S03]  /*20ca0*/  ISETP.LT.OR P6, PT, R0, 0xf9, !P3 ;  /* 0x000000f90000780c */ /* 0x000fc60005fc1670 */
[----:B------:R1:W-:Y:S01]  /*20cb0*/  @!P0 STG.E.U8 desc[UR14][R24.64+0xf1], R7 ;  /* 0x0000f10718008986 */ /* 0x0003e2000c10110e */
[----:B------:R-:W-:Y:S02]  /*20cc0*/  ISETP.LT.OR P3, PT, R0, 0xfa, !P3 ;  /* 0x000000fa0000780c */ /* 0x000fe40005f61670 */
[----:B0-----:R-:W-:Y:S02]  /*20cd0*/  F2FP.SATFINITE.E4M3.F32.PACK_AB_MERGE_C R5, RZ, R4, RZ ;  /* 0x00000004ff05723e */ /* 0x001fe400048070ff */
[----:B-1----:R-:W-:Y:S02]  /*20ce0*/  F2FP.SATFINITE.E4M3.F32.PACK_AB_MERGE_C R13, RZ, R3, RZ ;  /* 0x00000003ff0d723e */ /* 0x002fe400048070ff */
[----:B------:R-:W-:Y:S01]  /*20cf0*/  F2FP.SATFINITE.E4M3.F32.PACK_AB_MERGE_C R7, RZ, R2, RZ ;  /* 0x00000002ff07723e */ /* 0x000fe200048070ff */
[----:B------:R-:W-:Y:S02]  /*20d00*/  FMUL R2, R41, UR20 ;  /* 0x0000001429027c20 */ /* 0x000fe40008400000 */
[----:B------:R-:W5:Y:S04]  /*20d10*/  LDL.LU R41, [R1+0x270] ;  /* 0x0002700001297983 */ /* 0x000f680000300800 */
[----:B------:R0:W-:Y:S01]  /*20d20*/  @!P5 STG.E.U8 desc[UR14][R26.64+0xf1], R9 ;  /* 0x0000f1091a00d986 */ /* 0x0001e2000c10110e */
[----:B------:R-:W-:-:S03]  /*20d30*/  FMUL R3, R39, UR20 ;  /* 0x0000001427037c20 */ /* 0x000fc60008400000 */
[----:B------:R-:W5:Y:S01]  /*20d40*/  LDL.LU R39, [R1+0x274] ;  /* 0x0002740001277983 */ /* 0x000f620000300800 */
[----:B------:R-:W-:-:S03]  /*20d50*/  ISETP.LT.OR P5, PT, R0, 0xf9, !P2 ;  /* 0x000000f90000780c */ /* 0x000fc600057a1670 */
[----:B------:R-:W-:Y:S01]  /*20d60*/  @!P1 STG.E.U8 desc[UR14][R26.64+0xf0], R5 ;  /* 0x0000f0051a009986 */ /* 0x000fe2000c10110e */
[----:B0-----:R-:W-:-:S03]  /*20d70*/  F2FP.SATFINITE.E4M3.F32.PACK_AB_MERGE_C R9, RZ, R2, RZ ;  /* 0x00000002ff09723e */ /* 0x001fc600048070ff */
[----:B------:R0:W-:Y:S04]  /*20d80*/  @!P6 STG.E.U8 desc[UR14][R24.64+0xf8], R11 ;  /* 0x0000f80b1800e986 */ /* 0x0001e8000c10110e */
[----:B------:R1:W-:Y:S01]  /*20d90*/  @!P3 STG.E.U8 desc[UR14][R24.64+0xf9], R13 ;  /* 0x0000f90d1800b986 */ /* 0x0003e2000c10110e */
[----:B0-----:R-:W-:-:S03]  /*20da0*/  F2FP.SATFINITE.E4M3.F32.PACK_AB_MERGE_C R11, RZ, R3, RZ ;  /* 0x00000003ff0b723e */ /* 0x001fc600048070ff */
[----:B------:R0:W-:Y:S01]  /*20db0*/  @!P5 STG.E.U8 desc[UR14][R26.64+0xf8], R7 ;  /* 0x0000f8071a00d986 */ /* 0x0001e2000c10110e */
[----:B----4-:R-:W-:-:S03]  /*20dc0*/  FMUL R4, R38, UR20 ;  /* 0x0000001426047c20 */ /* 0x010fc60008400000 */
[----:B------:R-:W4:Y:S02]  /*20dd0*/  LDL.LU R38, [R1+0x278] ;  /* 0x0002780001267983 */ /* 0x000f240000300800 */
[----:B-1----:R-:W-:Y:S01]  /*20de0*/  F2FP.SATFINITE.E4M3.F32.PACK_AB_MERGE_C R13, RZ, R4, RZ ;  /* 0x00000004ff0d723e */ /* 0x002fe200048070ff */
[----:B------:R-:W-:Y:S02]  /*20df0*/  FMUL R5, R37, UR20 ;  /* 0x0000001425057c20 */ /* 0x000fe40008400000 */
[----:B------:R-:W4:Y:S01]  /*20e00*/  LDL.LU R37, [R1+0x27c] ;  /* 0x00027c0001257983 */ /* 0x000f220000300800 */
[----:B--2---:R-:W-:-:S03]  /*20e10*/  FMUL R2, R36, UR20 ;  /* 0x0000001424027c20 */ /* 0x004fc60008400000 */
[----:B------:R-:W2:Y:S01]  /*20e20*/  LDL.LU R36, [R1+0x280] ;  /* 0x0002800001247983 */ /* 0x000ea20000300800 */
[----:B---3--:R-:W-:-:S03]  /*20e30*/  FMUL R3, R35, UR20 ;  /* 0x0000001423037c20 */ /* 0x008fc60008400000 */
[----:B------:R-:W3:Y:S01]  /*20e40*/  LDL.LU R35, [R1+0x284] ;  /* 0x0002840001237983 */ /* 0x000ee20000300800 */
[----:B0-----:R-:W-:Y:S01]  /*20e50*/  F2FP.SATFINITE.E4M3.F32.PACK_AB_MERGE_C R7, RZ, R2, RZ ;  /* 0x00000002ff07723e */ /* 0x001fe200048070ff */
[----:B-----5:R-:W-:Y:S02]  /*20e60*/  FMUL R4, R33, UR20 ;  /* 0x0000001421047c20 */ /* 0x020fe40008400000 */
[----:B------:R-:W5:Y:S01]  /*20e70*/  LDL.LU R33, [R1+0x288] ;  /* 0x0002880001217983 */ /* 0x000f620000300800 */
[----:B------:R-:W-:-:S03]  /*20e80*/  FMUL R2, R32, UR20 ;  /* 0x0000001420027c20 */ /* 0x000fc60008400000 */
[----:B------:R-:W5:Y:S01]  /*20e90*/  LDL.LU R32, [R1+0x28c] ;  /* 0x00028c0001207983 */ /* 0x000f620000300800 */
[----:B------:R-:W-:Y:S02]  /*20ea0*/  ISETP.GE.AND P1, PT, R34, 0x81, PT ;  /* 0x000000812200780c */ /* 0x000fe40003f26270 */
[C---:B------:R-:W-:Y:S02]  /*20eb0*/  ISETP.LT.OR P2, PT, R0.reuse, 0xfa, !P2 ;  /* 0x000000fa0000780c */ /* 0x040fe40005741670 */
[C---:B------:R-:W-:Y:S02]  /*20ec0*/  ISETP.LT.OR P6, PT, R0.reuse, 0x1, !P1 ;  /* 0x000000010000780c */ /* 0x040fe40004fc1670 */
[----:B------:R-:W-:Y:S02]  /*20ed0*/  ISETP.LT.OR P3, PT, R0, 0x2, !P1 ;  /* 0x000000020000780c */ /* 0x000fe40004f61670 */
[----:B------:R-:W-:-:S07]  /*20ee0*/  ISETP.GE.AND P0, PT, R34, 0x89, PT ;  /* 0x000000892200780c */ /* 0x000fce0003f06270 */
[----:B------:R0:W-:Y:S04]  /*20ef0*/  @!P2 STG.E.U8 desc[UR14][R26.64+0xf9], R9 ;  /* 0x0000f9091a00a986 */ /* 0x0001e8000c10110e */
[----:B------:R-:W-:Y:S01]  /*20f00*/  @!P6 STG.E.U8 desc[UR14][R30.64], R11 ;  /* 0x0000000b1e00e986 */ /* 0x000fe2000c10110e */
[C---:B------:R-:W-:Y:S02]  /*20f10*/  ISETP.LT.OR P6, PT, R0.reuse, 0x2, !P0 ;  /* 0x000000020000780c */ /* 0x040fe400047c1670 */
[C---:B------:R-:W-:Y:S01]  /*20f20*/  ISETP.LT.OR P5, PT, R0.reuse, 0x1, !P0 ;  /* 0x000000010000780c */ /* 0x040fe200047a1670 */
[----:B------:R1:W-:Y:S01]  /*20f30*/  @!P3 STG.E.U8 desc[UR14][R30.64+0x1], R13 ;  /* 0x0000010d1e00b986 */ /* 0x0003e2000c10110e */
[----:B------:R-:W-:Y:S02]  /*20f40*/  ISETP.LT.OR P2, PT, R0, 0xa, !P1 ;  /* 0x0000000a0000780c */ /* 0x000fe40004f41670 */
[----:B0-----:R-:W-:-:S02]  /*20f50*/  F2FP.SATFINITE.E4M3.F32.PACK_AB_MERGE_C R9, RZ, R3, RZ ;  /* 0x00000003ff09723e */ /* 0x001fc400048070ff */
[----:B------:R-:W-:Y:S01]  /*20f60*/  ISETP.LT.OR P3, PT, R0, 0x9, !P1 ;  /* 0x000000090000780c */ /* 0x000fe20004f61670 */
[----:B------:R-:W-:Y:S01]  /*20f70*/  FMUL R3, R41, UR20 ;  /* 0x0000001429037c20 */ /* 0x000fe20008400000 */
[----:B-1----:R-:W-:Y:S01]  /*20f80*/  F2FP.SATFINITE.E4M3.F32.PACK_AB_MERGE_C R13, RZ, R2, RZ ;  /* 0x00000002ff0d723e */ /* 0x002fe200048070ff */
[----:B------:R-:W5:Y:S01]  /*20f90*/  LDL.LU R41, [R1+0x290] ;  /* 0x0002900001297983 */ /* 0x000f620000300800 */
[----:B------:R-:W-:Y:S02]  /*20fa0*/  F2FP.SATFINITE.E4M3.F32.PACK_AB_MERGE_C R5, RZ, R5, RZ ;  /* 0x00000005ff05723e */ /* 0x000fe400048070ff */
[----:B------:R-:W-:Y:S01]  /*20fb0*/  F2FP.SATFINITE.E4M3.F32.PACK_AB_MERGE_C R11, RZ, R4, RZ ;  /* 0x00000004ff0b723e */ /* 0x000fe200048070ff */
[----:B------:R0:W-:Y:S01]  /*20fc0*/  @!P6 STG.E.U8 desc[UR14][R28.64+0x1], R7 ;  /* 0x000001071c00e986 */ /* 0x0001e2000c10110e */
[----:B------:R-:W-:-:S03]  /*20fd0*/  FMUL R2, R39, UR20 ;  /* 0x0000001427027c20 */ /* 0x000fc60008400000 */
[----:B------:R-:W5:Y:S01]  /*20fe0*/  LDL.LU R39, [R1+0x294] ;  /* 0x0002940001277983 */ /* 0x000f620000300800 */
[----:B------:R-:W-:Y:S02]  /*20ff0*/  ISETP.LT.OR P6, PT, R0, 0xa, !P0 ;  /* 0x0000000a0000780c */ /* 0x000fe400047c1670 */
[----:B0-----:R-:W-:Y:S01]  /*21000*/  F2FP.SATFINITE.E4M3.F32.PACK_AB_MERGE_C R7, RZ, R2, RZ ;  /* 0x00000002ff07723e */ /* 0x001fe200048070ff */
[----:B------:R0:W-:Y:S04]  /*21010*/  @!P5 STG.E.U8 desc[UR14][R28.64], R5 ;  /* 0x000000051c00d986 */ /* 0x0001e8000c10110e */
[----:B------:R-:W-:Y:S04]  /*21020*/  @!P2 STG.E.U8 desc[UR14][R30.64+0x9], R11 ;  /* 0x0000090b1e00a986 */ /* 0x000fe8000c10110e */
[----:B------:R1:W-:Y:S01]  /*21030*/  @!P3 STG.E.U8 desc[UR14][R30.64+0x8], R9 ;  /* 0x000008091e00b986 */ /* 0x0003e2000c10110e */
[----:B0-----:R-:W-:-:S05]  /*21040*/  F2FP.SATFINITE.E4M3.F32.PACK_AB_MERGE_C R5, RZ, R3, RZ ;  /* 0x00000003ff05723e */ /* 0x001fca00048070ff */
[----:B------:R0:W-:Y:S01]  /*21050*/  @!P6 STG.E.U8 desc[UR14][R28.64+0x9], R5 ;  /* 0x000009051c00e986 */ /* 0x0001e2000c10110e */
[----:B----4-:R-:W-:-:S03]  /*21060*/  FMUL R4, R38, UR20 ;  /* 0x0000001426047c20 */ /* 0x010fc60008400000 */
[----:B------:R-:W4:Y:S02]  /*21070*/  LDL.LU R38, [R1+0x298] ;  /* 0x0002980001267983 */ /* 0x000f240000300800 */
[----:B-1----:R-:W-:Y:S01]  /*21080*/  F2FP.SATFINITE.E4M3.F32.PACK_AB_MERGE_C R9, RZ, R4, RZ ;  /* 0x00000004ff09723e */ /* 0x002fe200048070ff */
[----:B------:R-:W-:Y:S02]  /*21090*/  FMUL R2, R37, UR20 ;  /* 0x0000001425027c20 */ /* 0x000fe40008400000 */
[----:B------:R-:W4:Y:S03]  /*210a0*/  LDL.LU R37, [R1+0x29c] ;  /* 0x00029c0001257983 */ /* 0x000f260000300800 */
[----:B------:R-:W-:Y:S01]  /*210b0*/  F2FP.SATFINITE.E4M3.F32.PACK_AB_MERGE_C R11, RZ, R2, RZ ;  /* 0x00000002ff0b723e */ /* 0x000fe200048070ff */
[----:B--2---:R-:W-:Y:S02]  /*210c0*/  FMUL R2, R36, UR20 ;  /* 0x0000001424027c20 */ /* 0x004fe40008400000 */
[----:B------:R-:W2:Y:S01]  /*210d0*/  LDL.LU R36, [R1+0x2a0] ;  /* 0x0002a00001247983 */ /* 0x000ea20000300800 */
[----:B---3--:R-:W-:-:S03]  /*210e0*/  FMUL R3, R35, UR20 ;  /* 0x0000001423037c20 */ /* 0x008fc60008400000 */
[----:B------:R-:W3:Y:S01]  /*210f0*/  LDL.LU R35, [R1+0x2a4] ;  /* 0x0002a40001237983 */ /* 0x000ee20000300800 */
[----:B-----5:R-:W-:-:S03]  /*21100*/  FMUL R4, R33, UR20 ;  /* 0x0000001421047c20 */ /* 0x020fc60008400000 */
[----:B------:R-:W5:Y:S01]  /*21110*/  LDL.LU R33, [R1+0x2a8] ;  /* 0x0002a80001217983 */ /* 0x000f620000300800 */
[----:B0-----:R-:W-:-:S03]  /*21120*/  FMUL R5, R32, UR20 ;  /* 0x0000001420057c20 */ /* 0x001fc60008400000 */
[----:B------:R-:W5:Y:S01]  /*21130*/  LDL.LU R32, [R1+0x2ac] ;  /* 0x0002ac0001207983 */ /* 0x000f620000300800 */
[C---:B------:R-:W-:Y:S02]  /*21140*/  ISETP.LT.OR P5, PT, R0.reuse, 0x9, !P0 ;  /* 0x000000090000780c */ /* 0x040fe400047a1670 */
[C---:B------:R-:W-:Y:S02]  /*21150*/  ISETP.LT.OR P3, PT, R0.reuse, 0x11, !P1 ;  /* 0x000000110000780c */ /* 0x040fe40004f61670 */
[C---:B------:R-:W-:Y:S02]  /*21160*/  ISETP.LT.OR P2, PT, R0.reuse, 0x12, !P1 ;  /* 0x000000120000780c */ /* 0x040fe40004f41670 */
[----:B------:R-:W-:-:S07]  /*21170*/  ISETP.LT.OR P6, PT, R0, 0x12, !P0 ;  /* 0x000000120000780c */ /* 0x000fce00047c1670 */
[----:B------:R-:W-:Y:S01]  /*21180*/  @!P5 STG.E.U8 desc[UR14][R28.64+0x8], R13 ;  /* 0x0000080d1c00d986 */ /* 0x000fe2000c10110e */
[----:B------:R-:W-:-:S03]  /*21190*/  ISETP.LT.OR P5, PT, R0, 0x11, !P0 ;  /* 0x000000110000780c */ /* 0x000fc600047a1670 */
[----:B------:R0:W-:Y:S01]  /*211a0*/  @!P3 STG.E.U8 desc[UR14][R30.64+0x10], R7 ;  /* 0x000010071e00b986 */ /* 0x0001e2000c10110e */
[----:B------:R-:W-:-:S03]  /*211b0*/  ISETP.LT.OR P3, PT, R0, 0x19, !P1 ;  /* 0x000000190000780c */ /* 0x000fc60004f61670 */
[----:B------:R1:W-:Y:S01]  /*211c0*/  @!P2 STG.E.U8 desc[UR14][R30.64+0x11], R9 ;  /* 0x000011091e00a986 */ /* 0x0003e2000c10110e */
[----:B------:R-:W-:Y:S02]  /*211d0*/  ISETP.LT.OR P2, PT, R0, 0x1a, !P1 ;  /* 0x0000001a0000780c */ /* 0x000fe40004f41670 */
[----:B0-----:R-:W-:Y:S02]  /*211e0*/  F2FP.SATFINITE.E4M3.F32.PACK_AB_MERGE_C R7, RZ, R2, RZ ;  /* 0x00000002ff07723e */ /* 0x001fe400048070ff */
[----:B-1----:R-:W-:Y:S01]  /*211f0*/  F2FP.SATFINITE.E4M3.F32.PACK_AB_MERGE_C R9, RZ, R3, RZ ;  /* 0x00000003ff09723e */ /* 0x002fe200048070ff */
[----:B------:R-:W-:Y:S02]  /*21200*/  FMUL R2, R41, UR20 ;  /* 0x0000001429027c20 */ /* 0x000fe40008400000 */
[----:B------:R-:W5:Y:S01]  /*21210*/  LDL.LU R41, [R1+0x2b0] ;  /* 0x0002b00001297983 */ /* 0x000f620000300800 */
[----:B------:R-:W-:-:S03]  /*21220*/  F2FP.SATFINITE.E4M3.F32.PACK_AB_MERGE_C R13, RZ, R4, RZ ;  /* 0x00000004ff0d723e */ /* 0x000fc600048070ff */
[----:B------:R0:W-:Y:S01]  /*21230*/  @!P6 STG.E.U8 desc[UR14][R28.64+0x11], R7 ;  /* 0x000011071c00e986 */ /* 0x0001e2000c10110e */
[----:B------:R-:W-:-:S03]  /*21240*/  FMUL R3, R39, UR20 ;  /* 0x0000001427037c20 */ /* 0x000fc60008400000 */
[----:B------:R-:W5:Y:S01]  /*21250*/  LDL.LU R39, [R1+0x2b4] ;  /* 0x0002b40001277983 */ /* 0x000f620000300800 */
[----:B------:R-:W-:Y:S02]  /*21260*/  ISETP.LT.OR P6, PT, R0, 0x1a, !P0 ;  /* 0x0000001a0000780c */ /* 0x000fe400047c1670 */
[----:B0-----:R-:W-:Y:S01]  /*21270*/  F2FP.SATFINITE.E4M3.F32.PACK_AB_MERGE_C R7, RZ, R2, RZ ;  /* 0x00000002ff07723e */ /* 0x001fe200048070ff */
[----:B------:R-:W-:Y:S04]  /*21280*/  @!P5 STG.E.U8 desc[UR14][R28.64+0x10], R11 ;  /* 0x0000100b1c00d986 */ /* 0x000fe8000c10110e */
[----:B------:R0:W-:Y:S04]  /*21290*/  @!P3 STG.E.U8 desc[UR14][R30.64+0x18], R9 ;  /* 0x000018091e00b986 */ /* 0x0001e8000c10110e */
[----:B------:R1:W-:Y:S01]  /*212a0*/  @!P2 STG.E.U8 desc[UR14][R30.64+0x19], R13 ;  /* 0x0000190d1e00a986 */ /* 0x0003e2000c10110e */
[----:B0-----:R-:W-:-:S03]  /*212b0*/  F2FP.SATFINITE.E4M3.F32.PACK_AB_MERGE_C R9, RZ, R3, RZ ;  /* 0x00000003ff09723e */ /* 0x001fc600048070ff */
[----:B------:R0:W-:Y:S01]  /*212c0*/  @!P6 STG.E.U8 desc[UR14][R28.64+0x19], R7 ;  /* 0x000019071c00e986 */ /* 0x0001e2000c10110e */
[----:B----4-:R-:W-:-:S03]  /*212d0*/  FMUL R4, R38, UR20 ;  /* 0x0000001426047c20 */ /* 0x010fc60008400000 */
[----:B------:R-:W4:Y:S02]  /*212e0*/  LDL.LU R38, [R1+0x2b8] ;  /* 0x0002b80001267983 */ /* 0x000f240000300800 */
[----:B------:R-:W-:Y:S01]  /*212f0*/  F2FP.SATFINITE.E4M3.F32.PACK_AB_MERGE_C R11, RZ, R4, RZ ;  /* 0x00000004ff0b723e */ /* 0x000fe200048070ff */
[----:B------:R-:W-:Y:S02]  /*21300*/  FMUL R2, R37, UR20 ;  /* 0x0000001425027c20 */ /* 0x000fe40008400000 */
[----:B------:R-:W4:Y:S03]  /*21310*/  LDL.LU R37, [R1+0x2bc] ;  /* 0x0002bc0001257983 */ /* 0x000f260000300800 */
[----:B-1----:R-:W-:Y:S01]  /*21320*/  F2FP.SATFINITE.E4M3.F32.PACK_AB_MERGE_C R13, RZ, R2, RZ ;  /* 0x00000002ff0d723e */ /* 0x002fe200048070ff */
[----:B--2---:R-:W-:Y:S02]  /*21330*/  FMUL R3, R36, UR20 ;  /* 0x0000001424037c20 */ /* 0x004fe40008400000 */
[----:B------:R-:W2:Y:S01]  /*21340*/  LDL.LU R36, [R1+0x2c0] ;  /* 0x0002c00001247983 */ /* 0x000ea20000300800 */
[----:B---3--:R-:W-:-:S03]  /*21350*/  FMUL R2, R35, UR20 ;  /* 0x0000001423027c20 */ /* 0x008fc60008400000 */
[----:B------:R-:W3:Y:S02]  /*21360*/  LDL.LU R35, [R1+0x2c4] ;  /* 0x0002c40001237983 */ /* 0x000ee40000300800 */
[----:B0-----:R-:W-:Y:S01]  /*21370*/  F2FP.SATFINITE.E4M3.F32.PACK_AB_MERGE_C R7, RZ, R2, RZ ;  /* 0x00000002ff07723e */ /* 0x001fe200048070ff */
[----:B-----5:R-:W-:Y:S02]  /*21380*/  FMUL R4, R33, UR20 ;  /* 0x0000001421047c20 */ /* 0x020fe40008400000 */
[----:B------:R-:W5:Y:S01]  /*21390*/  LDL.LU R33, [R1+0x2c8] ;  /* 0x0002c80001217983 */ /* 0x000f620000300800 */
[----:B------:R-:W-:-:S03]  /*213a0*/  FMUL R2, R32, UR20 ;  /* 0x0000001420027c20 */ /* 0x000fc60008400000 */
[----:B------:R-:W5:Y:S01]  /*213b0*/  LDL.LU R32, [R1+0x2cc] ;  /* 0x0002cc0001207983 */ /* 0x000f620000300800 */
[C---:B------:R-:W-:Y:S02]  /*213c0*/  ISETP.LT.OR P5, PT, R0.reuse, 0x19, !P0 ;  /* 0x000000190000780c */ /* 0x040fe400047a1670 */
[C---:B------:R-:W-:Y:S02]  /*213d0*/  ISETP.LT.OR P3, PT, R0.reuse, 0x21, !P1 ;  /* 0x000000210000780c */ /* 0x040fe40004f61670 */
[C---:B------:R-:W-:Y:S02]  /*213e0*/  ISETP.LT.OR P2, PT, R0.reuse, 0x22, !P1 ;  /* 0x000000220000780c */ /* 0x040fe40004f41670 */
[----:B------:R-:W-:Y:S02]  /*213f0*/  F2FP.SATFINITE.E4M3.F32.PACK_AB_MERGE_C R5, RZ, R5, RZ ;  /* 0x00000005ff05723e */ /* 0x000fe400048070ff */
[----:B------:R-:W-:-:S05]  /*21400*/  ISETP.LT.OR P6, PT, R0, 0x22, !P0 ;  /* 0x000000220000780c */ /* 0x000fca00047c1670 */
[----:B------:R0:W-:Y:S01]  /*21410*/  @!P5 STG.E.U8 desc[UR14][R28.64+0x18], R5 ;  /* 0x000018051c00d986 */ /* 0x0001e2000c10110e */
[----:B------:R-:W-:-:S03]  /*21420*/  ISETP.LT.OR P5, PT, R0, 0x21, !P0 ;  /* 0x000000210000780c */ /* 0x000fc600047a1670 */
[----:B------:R-:W-:Y:S01]  /*21430*/  @!P3 STG.E.U8 desc[UR14][R30.64+0x20], R9 ;  /* 0x000020091e00b986 */ /* 0x000fe2000c10110e */
        /* <DEDUP_REMOVED lines=8> */
[----:B------:R-:W-:Y:S01]  /*214c0*/  @!P6 STG.E.U8 desc[UR14][R28.64+0x21], R5 ;  /* 0x000021051c00e986 */ /* 0x000fe2000c10110e */
[----:B------:R-:W-:-:S03]  /*214d0*/  FMUL R3, R39, UR20 ;  /* 0x0000001427037c20 */ /* 0x000fc60008400000 */
[----:B------:R-:W5:Y:S01]  /*214e0*/  LDL.LU R39, [R1+0x2d4] ;  /* 0x0002d40001277983 */ /* 0x000f620000300800 */
[----:B------:R-:W-:-:S03]  /*214f0*/  ISETP.LT.OR P6, PT, R0, 0x2a, !P0 ;  /* 0x0000002a0000780c */ /* 0x000fc600047c1670 */
[----:B------:R-:W-:Y:S04]  /*21500*/  @!P5 STG.E.U8 desc[UR14][R28.64+0x20], R13 ;  /* 0x0000200d1c00d986 */ /* 0x000fe8000c10110e */
[----:B------:R0:W-:Y:S04]  /*21510*/  @!P3 STG.E.U8 desc[UR14][R30.64+0x28], R7 ;  /* 0x000028071e00b986 */ /* 0x0001e8000c10110e */
[----:B------:R1:W-:Y:S01]  /*21520*/  @!P2 STG.E.U8 desc[UR14][R30.64+0x29], R9 ;  /* 0x000029091e00a986 */ /* 0x0003e2000c10110e */
[----:B0-----:R-:W-:Y:S02]  /*21530*/  F2FP.SATFINITE.E4M3.F32.PACK_AB_MERGE_C R7, RZ, R2, RZ ;  /* 0x00000002ff07723e */ /* 0x001fe400048070ff */
[----:B-1----:R-:W-:-:S03]  /*21540*/  F2FP.SATFINITE.E4M3.F32.PACK_AB_MERGE_C R9, RZ, R3, RZ ;  /* 0x00000003ff09723e */ /* 0x002fc600048070ff */
[----:B------:R0:W-:Y:S01]  /*21550*/  @!P6 STG.E.U8 desc[UR14][R28.64+0x29], R7 ;  /* 0x000029071c00e986 */ /* 0x0001e2000c10110e */
[----:B----4-:R-:W-:-:S03]  /*21560*/  FMUL R4, R38, UR20 ;  /* 0x0000001426047c20 */ /* 0x010fc60008400000 */
[----:B------:R-:W4:Y:S02]  /*21570*/  LDL.LU R38, [R1+0x2d8] ;  /* 0x0002d80001267983 */ /* 0x000f240000300800 */
[----:B------:R-:W-:Y:S01]  /*21580*/  F2FP.SATFINITE.E4M3.F32.PACK_AB_MERGE_C R13, RZ, R4, RZ ;  /* 0x00000004ff0d723e */ /* 0x000fe200048070ff */
        /* <DEDUP_REMOVED lines=21> */
[----:B------:R-:W-:Y:S02]  /*216e0*/  F2FP.SATFINITE.E4M3.F32.PACK_AB_MERGE_C R5, RZ, R5, RZ ;  /* 0x00000005ff05723e */ /* 0x000fe400048070ff */
        /* <DEDUP_REMOVED lines=204> */
[----:B------:R-:W-:Y:S01]  /*223b0*/  F2FP.SATFINITE.E4M3.F32.PACK_AB_MERGE_C R9, RZ, R4, RZ ;  /* 0x00000004ff09723e */ /* 0x000fe200048070ff */
[----:B------:R-:W-:-:S02]  /*223c0*/  FMUL R3, R39, UR20 ;  /* 0x0000001427037c20 */ /* 0x000fc40008400000 */
[----:B------:R-:W5:Y:S04]  /*223d0*/  LDL.LU R39, [R1+0x394] ;  /* 0x0003940001277983 */ /* 0x000f680000300800 */
[----:B------:R-:W-:Y:S04]  /*223e0*/  @!P6 STG.E.U8 desc[UR14][R28.64+0x81], R5 ;  /* 0x000081051c00e986 */ /* 0x000fe8000c10110e */
[----:B------:R-:W-:Y:S04]  /*223f0*/  @!P5 STG.E.U8 desc[UR14][R28.64+0x80], R13 ;  /* 0x0000800d1c00d986 */ /* 0x000fe8000c10110e */
[----:B------:R0:W-:Y:S04]  /*22400*/  @!P3 STG.E.U8 desc[UR14][R30.64+0x88], R7 ;  /* 0x000088071e00b986 */ /* 0x0001e8000c10110e */
[----:B------:R1:W-:Y:S01]  /*22410*/  @!P2 STG.E.U8 desc[UR14][R30.64+0x89], R9 ;  /* 0x000089091e00a986 */ /* 0x0003e2000c10110e */
[----:B0-----:R-:W-:-:S02]  /*22420*/  F2FP.SATFINITE.E4M3.F32.PACK_AB_MERGE_C R7, RZ, R2, RZ ;  /* 0x00000002ff07723e */ /* 0x001fc400048070ff */
[----:B-1----:R-:W-:Y:S01]  /*22430*/  F2FP.SATFINITE.E4M3.F32.PACK_AB_MERGE_C R9, RZ, R3, RZ ;  /* 0x00000003ff09723e */ /* 0x002fe200048070ff */
[----:B----4-:R-:W-:Y:S02]  /*22440*/  FMUL R4, R38, UR20 ;  /* 0x0000001426047c20 */ /* 0x010fe40008400000 */
[----:B------:R-:W4:Y:S03]  /*22450*/  LDL.LU R38, [R1+0x398] ;  /* 0x0003980001267983 */ /* 0x000f260000300800 */
[----:B------:R-:W-:Y:S01]  /*22460*/  F2FP.SATFINITE.E4M3.F32.PACK_AB_MERGE_C R13, RZ, R4, RZ ;  /* 0x00000004ff0d723e */ /* 0x000fe200048070ff */
[----:B------:R-:W-:Y:S02]  /*22470*/  FMUL R5, R37, UR20 ;  /* 0x0000001425057c20 */ /* 0x000fe40008400000 */
[----:B------:R-:W4:Y:S01]  /*22480*/  LDL.LU R37, [R1+0x39c] ;  /* 0x00039c0001257983 */ /* 0x000f220000300800 */
[----:B--2---:R-:W-:-:S03]  /*22490*/  FMUL R2, R36, UR20 ;  /* 0x0000001424027c20 */ /* 0x004fc60008400000 */
[----:B------:R-:W2:Y:S01]  /*224a0*/  LDL.LU R36, [R1+0x3a0] ;  /* 0x0003a00001247983 */ /* 0x000ea20000300800 */
[----:B---3--:R-:W-:-:S03]  /*224b0*/  FMUL R3, R35, UR20 ;  /* 0x0000001423037c20 */ /* 0x008fc60008400000 */
[----:B------:R-:W3:Y:S01]  /*224c0*/  LDL.LU R35, [R1+0x3a4] ;  /* 0x0003a40001237983 */ /* 0x000ee20000300800 */
[----:B------:R-:W-:Y:S01]  /*224d0*/  F2FP.SATFINITE.E4M3.F32.PACK_AB_MERGE_C R15, RZ, R5, RZ ;  /* 0x00000005ff0f723e */ /* 0x000fe200048070ff */
        /* <DEDUP_REMOVED lines=10> */
[----:B------:R-:W-:Y:S01]  /*22580*/  @!P5 STG.E.U8 desc[UR14][R28.64+0x88], R11 ;  /* 0x0000880b1c00d986 */ /* 0x000fe2000c10110e */
[----:B------:R-:W-:-:S03]  /*22590*/  ISETP.LT.OR P5, PT, R0, 0x91, !P0 ;  /* 0x000000910000780c */ /* 0x000fc600047a1670 */
[----:B------:R1:W-:Y:S01]  /*225a0*/  @!P3 STG.E.U8 desc[UR14][R30.64+0x90], R9 ;  /* 0x000090091e00b986 */ /* 0x0003e2000c10110e */
[C---:B------:R-:W-:Y:S02]  /*225b0*/  ISETP.LT.OR P3, PT, R0.reuse, 0x99, !P1 ;  /* 0x000000990000780c */ /* 0x040fe40004f61670 */
[----:B0-----:R-:W-:Y:S01]  /*225c0*/  F2FP.SATFINITE.E4M3.F32.PACK_AB_MERGE_C R7, RZ, R2, RZ ;  /* 0x00000002ff07723e */ /* 0x001fe200048070ff */
[----:B------:R-:W-:Y:S01]  /*225d0*/  @!P2 STG.E.U8 desc[UR14][R30.64+0x91], R13 ;  /* 0x0000910d1e00a986 */ /* 0x000fe2000c10110e */
[----:B------:R-:W-:Y:S02]  /*225e0*/  ISETP.LT.OR P2, PT, R0, 0x9a, !P1 ;  /* 0x0000009a0000780c */ /* 0x000fe40004f41670 */
        /* <DEDUP_REMOVED lines=86> */
[----:B------:R-:W-:Y:S01]  /*22b50*/  FMUL R2, R39, UR20 ;  /* 0x0000001427027c20 */ /* 0x000fe20008400000 */
[----:B------:R-:W-:Y:S02]  /*22b60*/  ISETP.LT.OR P6, PT, R0, 0xba, !P0 ;  /* 0x000000ba0000780c */ /* 0x000fe400047c1670 */
[----:B------:R-:W5:Y:S02]  /*22b70*/  LDL.LU R39, [R1+0x3f4] ;  /* 0x0003f40001277983 */ /* 0x000f640000300800 */
[----:B0-----:R-:W-:Y:S02]  /*22b80*/  F2FP.SATFINITE.E4M3.F32.PACK_AB_MERGE_C R7, RZ, R2, RZ ;  /* 0x00000002ff07723e */ /* 0x001fe400048070ff */
        /* <DEDUP_REMOVED lines=28> */
[C---:B------:R-:W-:Y:S02]  /*22d50*/  ISETP.LT.OR P2, PT, R0.reuse, 0xca, !P1 ;  /* 0x000000ca0000780c */ /* 0x040fe40004f41670 */
[----:B0-----:R-:W-:Y:S02]  /*22d60*/  F2FP.SATFINITE.E4M3.F32.PACK_AB_MERGE_C R7, RZ, R2, RZ ;  /* 0x00000002ff07723e */ /* 0x001fe400048070ff */
[----:B-1----:R-:W-:Y:S01]  /*22d70*/  F2FP.SATFINITE.E4M3.F32.PACK_AB_MERGE_C R9, RZ, R3, RZ ;  /* 0x00000003ff09723e */ /* 0x002fe200048070ff */
[----:B------:R-:W-:Y:S02]  /*22d80*/  FMUL R2, R41, UR20 ;  /* 0x0000001429027c20 */ /* 0x000fe40008400000 */
[----:B------:R0:W-:Y:S01]  /*22d90*/  @!P6 STG.E.U8 desc[UR14][R28.64+0xc1], R7 ;  /* 0x0000c1071c00e986 */ /* 0x0001e2000c10110e */
[----:B------:R-:W-:-:S03]  /*22da0*/  ISETP.LT.OR P6, PT, R0, 0xca, !P0 ;  /* 0x000000ca0000780c */ /* 0x000fc600047c1670 */
[----:B------:R-:W5:Y:S01]  /*22db0*/  LDL.LU R41, [R1+0x410] ;  /* 0x0004100001297983 */ /* 0x000f620000300800 */
[----:B------:R-:W-:Y:S01]  /*22dc0*/  F2FP.SATFINITE.E4M3.F32.PACK_AB_MERGE_C R13, RZ, R4, RZ ;  /* 0x00000004ff0d723e */ /* 0x000fe200048070ff */
[----:B------:R-:W-:Y:S02]  /*22dd0*/  FMUL R3, R39, UR20 ;  /* 0x0000001427037c20 */ /* 0x000fe40008400000 */
[----:B------:R-:W5:Y:S01]  /*22de0*/  LDL.LU R39, [R1+0x414] ;  /* 0x0004140001277983 */ /* 0x000f620000300800 */
[----:B0-----:R-:W-:-:S03]  /*22df0*/  F2FP.SATFINITE.E4M3.F32.PACK_AB_MERGE_C R7, RZ, R2, RZ ;  /* 0x00000002ff07723e */ /* 0x001fc600048070ff */
        /* <DEDUP_REMOVED lines=21> */
[C---:B------:R-:W-:Y:S01]  /*22f50*/  ISETP.LT.OR P3, PT, R0.reuse, 0xd1, !P1 ;  /* 0x000000d10000780c */ /* 0x040fe20004f61670 */
[----:B------:R-:W5:Y:S01]  /*22f60*/  LDL.LU R42, [R1+0x430] ;  /* 0x00043000012a7983 */ /* 0x000f620000300800 */
[C---:B------:R-:W-:Y:S02]  /*22f70*/  ISETP.LT.OR P2, PT, R0.reuse, 0xd2, !P1 ;  /* 0x000000d20000780c */ /* 0x040fe40004f41670 */
[----:B------:R-:W-:Y:S02]  /*22f80*/  ISETP.LT.OR P6, PT, R0, 0xd2, !P0 ;  /* 0x000000d20000780c */ /* 0x000fe400047c1670 */
[----:B------:R-:W-:-:S05]  /*22f90*/  F2FP.SATFINITE.E4M3.F32.PACK_AB_MERGE_C R5, RZ, R5, RZ ;  /* 0x00000005ff05723e */ /* 0x000fca00048070ff */
[----:B------:R0:W-:Y:S01]  /*22fa0*/  @!P5 STG.E.U8 desc[UR14][R28.64+0xc8], R5 ;  /* 0x0000c8051c00d986 */ /* 0x0001e2000c10110e */
[----:B------:R-:W-:-:S03]  /*22fb0*/  ISETP.LT.OR P5, PT, R0, 0xd1, !P0 ;  /* 0x000000d10000780c */ /* 0x000fc600047a1670 */
[----:B------:R-:W-:Y:S01]  /*22fc0*/  @!P3 STG.E.U8 desc[UR14][R30.64+0xd0], R9 ;  /* 0x0000d0091e00b986 */ /* 0x000fe2000c10110e */
[----:B------:R-:W-:-:S03]  /*22fd0*/  ISETP.LT.OR P3, PT, R0, 0xd9, !P1 ;  /* 0x000000d90000780c */ /* 0x000fc60004f61670 */
[----:B------:R1:W-:Y:S01]  /*22fe0*/  @!P2 STG.E.U8 desc[UR14][R30.64+0xd1], R11 ;  /* 0x0000d10b1e00a986 */ /* 0x0003e2000c10110e */
[----:B0-----:R-:W-:Y:S02]  /*22ff0*/  F2FP.SATFINITE.E4M3.F32.PACK_AB_MERGE_C R5, RZ, R3, RZ ;  /* 0x00000003ff05723e */ /* 0x001fe400048070ff */
[----:B------:R-:W-:-:S03]  /*23000*/  ISETP.LT.OR P2, PT, R0, 0xda, !P1 ;  /* 0x000000da0000780c */ /* 0x000fc60004f41670 */
[----:B------:R-:W-:Y:S01]  /*23010*/  @!P6 STG.E.U8 desc[UR14][R28.64+0xd1], R5 ;  /* 0x0000d1051c00e986 */ /* 0x000fe2000c10110e */
[----:B-1----:R-:W-:Y:S02]  /*23020*/  F2FP.SATFINITE.E4M3.F32.PACK_AB_MERGE_C R11, RZ, R2, RZ ;  /* 0x00000002ff0b723e */ /* 0x002fe400048070ff */
[----:B------:R-:W-:Y:S01]  /*23030*/  ISETP.LT.OR P6, PT, R0, 0xda, !P0 ;  /* 0x000000da0000780c */ /* 0x000fe200047c1670 */
[----:B------:R-:W-:Y:S02]  /*23040*/  FMUL R2, R41, UR20 ;  /* 0x0000001429027c20 */ /* 0x000fe40008400000 */
[----:B------:R-:W5:Y:S01]  /*23050*/  LDL.LU R41, [R1+0x434] ;  /* 0x0004340001297983 */ /* 0x000f620000300800 */
[----:B------:R-:W-:-:S03]  /*23060*/  FMUL R3, R39, UR20 ;  /* 0x0000001427037c20 */ /* 0x000fc60008400000 */
[----:B------:R-:W5:Y:S01]  /*23070*/  LDL.LU R39, [R1+0x438] ;  /* 0x0004380001277983 */ /* 0x000f620000300800 */
[----:B------:R-:W-:-:S03]  /*23080*/  F2FP.SATFINITE.E4M3.F32.PACK_AB_MERGE_C R9, RZ, R4, RZ ;  /* 0x00000004ff09723e */ /* 0x000fc600048070ff */
        /* <DEDUP_REMOVED lines=12> */
[----:B------:R-:W2:Y:S02]  /*23150*/  LDL.LU R36, [R1+0x444] ;  /* 0x0004440001247983 */ /* 0x000ea40000300800 */
[----:B0-----:R-:W-:Y:S01]  /*23160*/  F2FP.SATFINITE.E4M3.F32.PACK_AB_MERGE_C R7, RZ, R2, RZ ;  /* 0x00000002ff07723e */ /* 0x001fe200048070ff */
[----:B---3--:R-:W-:Y:S02]  /*23170*/  FMUL R3, R35, UR20 ;  /* 0x0000001423037c20 */ /* 0x008fe40008400000 */
[----:B------:R-:W3:Y:S01]  /*23180*/  LDL.LU R35, [R1+0x448] ;  /* 0x0004480001237983 */ /* 0x000ee20000300800 */
[----:B-----5:R-:W-:-:S03]  /*23190*/  FMUL R4, R33, UR20 ;  /* 0x0000001421047c20 */ /* 0x020fc60008400000 */
        /* <DEDUP_REMOVED lines=13> */
[----:B------:R-:W-:Y:S02]  /*23270*/  F2FP.SATFINITE.E4M3.F32.PACK_AB_MERGE_C R5, RZ, R5, RZ ;  /* 0x00000005ff05723e */ /* 0x000fe400048070ff */
[----:B0-----:R-:W-:Y:S01]  /*23280*/  F2FP.SATFINITE.E4M3.F32.PACK_AB_MERGE_C R11, RZ, R4, RZ ;  /* 0x00000004ff0b723e */ /* 0x001fe200048070ff */
[----:B------:R0:W-:Y:S01]  /*23290*/  @!P6 STG.E.U8 desc[UR14][R28.64+0xe1], R7 ;  /* 0x0000e1071c00e986 */ /* 0x0001e2000c10110e */
[C---:B------:R-:W-:Y:S02]  /*232a0*/  ISETP.LT.OR P6, PT, R0.reuse, 0xea, !P0 ;  /* 0x000000ea0000780c */ /* 0x040fe400047c1670 */
[----:B-1----:R-:W-:Y:S01]  /*232b0*/  F2FP.SATFINITE.E4M3.F32.PACK_AB_MERGE_C R9, RZ, R3, RZ ;  /* 0x00000003ff09723e */ /* 0x002fe200048070ff */
[----:B------:R1:W-:Y:S01]  /*232c0*/  @!P5 STG.E.U8 desc[UR14][R28.64+0xe0], R5 ;  /* 0x0000e0051c00d986 */ /* 0x0003e2000c10110e */
[----:B------:R-:W-:-:S03]  /*232d0*/  ISETP.LT.OR P5, PT, R0, 0xe9, !P0 ;  /* 0x000000e90000780c */ /* 0x000fc600047a1670 */
[----:B------:R-:W-:Y:S01]  /*232e0*/  @!P2 STG.E.U8 desc[UR14][R30.64+0xe9], R11 ;  /* 0x0000e90b1e00a986 */ /* 0x000fe2000c10110e */
[----:B------:R-:W-:Y:S01]  /*232f0*/  ISETP.LT.OR P2, PT, R0, 0xf2, !P1 ;  /* 0x000000f20000780c */ /* 0x000fe20004f41670 */
[----:B------:R-:W-:Y:S02]  /*23300*/  FMUL R3, R42, UR20 ;  /* 0x000000142a037c20 */ /* 0x000fe40008400000 */
[----:B------:R4:W-:Y:S01]  /*23310*/  @!P3 STG.E.U8 desc[UR14][R30.64+0xe8], R9 ;  /* 0x0000e8091e00b986 */ /* 0x0009e2000c10110e */
[----:B------:R-:W-:Y:S01]  /*23320*/  ISETP.LT.OR P3, PT, R0, 0xf1, !P1 ;  /* 0x000000f10000780c */ /* 0x000fe20004f61670 */
[----:B------:R-:W-:Y:S01]  /*23330*/  FMUL R4, R39, UR20 ;  /* 0x0000001427047c20 */ /* 0x000fe20008400000 */
[----:B------:R-:W-:Y:S01]  /*23340*/  F2FP.SATFINITE.E4M3.F32.PACK_AB_MERGE_C R13, RZ, R2, RZ ;  /* 0x00000002ff0d723e */ /* 0x000fe200048070ff */
[----:B------:R-:W-:Y:S01]  /*23350*/  FMUL R2, R41, UR20 ;  /* 0x0000001429027c20 */ /* 0x000fe20008400000 */
[----:B------:R-:W-:Y:S02]  /*23360*/  F2FP.SATFINITE.E4M3.F32.PACK_AB_MERGE_C R3, RZ, R3, RZ ;  /* 0x00000003ff03723e */ /* 0x000fe400048070ff */
[----:B0-----:R-:W-:-:S02]  /*23370*/  F2FP.SATFINITE.E4M3.F32.PACK_AB_MERGE_C R7, RZ, R4, RZ ;  /* 0x00000004ff07723e */ /* 0x001fc400048070ff */
[----:B-1----:R-:W-:Y:S01]  /*23380*/  F2FP.SATFINITE.E4M3.F32.PACK_AB_MERGE_C R5, RZ, R2, RZ ;  /* 0x00000002ff05723e */ /* 0x002fe200048070ff */
[----:B------:R-:W-:Y:S01]  /*23390*/  @!P5 STG.E.U8 desc[UR14][R28.64+0xe8], R13 ;  /* 0x0000e80d1c00d986 */ /* 0x000fe2000c10110e */
[----:B------:R-:W-:-:S03]  /*233a0*/  ISETP.LT.OR P5, PT, R0, 0xf1, !P0 ;  /* 0x000000f10000780c */ /* 0x000fc600047a1670 */
[----:B------:R-:W-:Y:S01]  /*233b0*/  @!P6 STG.E.U8 desc[UR14][R28.64+0xe9], R3 ;  /* 0x0000e9031c00e986 */ /* 0x000fe2000c10110e */
[----:B------:R-:W-:-:S03]  /*233c0*/  ISETP.LT.OR P6, PT, R0, 0xf2, !P0 ;  /* 0x000000f20000780c */ /* 0x000fc600047c1670 */
[----:B------:R0:W-:Y:S01]  /*233d0*/  @!P2 STG.E.U8 desc[UR14][R30.64+0xf1], R7 ;  /* 0x0000f1071e00a986 */ /* 0x0001e2000c10110e */
[C---:B------:R-:W-:Y:S02]  /*233e0*/  ISETP.LT.OR P2, PT, R0.reuse, 0xf9, !P1 ;  /* 0x000000f90000780c */ /* 0x040fe40004f41670 */
[C---:B------:R-:W-:Y:S01]  /*233f0*/  ISETP.LT.OR P1, PT, R0.reuse, 0xfa, !P1 ;  /* 0x000000fa0000780c */ /* 0x040fe20004f21670 */
[----:B------:R1:W-:Y:S01]  /*23400*/  @!P3 STG.E.U8 desc[UR14][R30.64+0xf0], R5 ;  /* 0x0000f0051e00b986 */ /* 0x0003e2000c10110e */
[C---:B------:R-:W-:Y:S02]  /*23410*/  ISETP.LT.OR P3, PT, R0.reuse, 0xf9, !P0 ;  /* 0x000000f90000780c */ /* 0x040fe40004761670 */
[----:B------:R-:W-:Y:S01]  /*23420*/  ISETP.LT.OR P0, PT, R0, 0xfa, !P0 ;  /* 0x000000fa0000780c */ /* 0x000fe20004701670 */
[----:B----4-:R-:W-:-:S05]  /*23430*/  FMUL R2, R38, UR20 ;  /* 0x0000001426027c20 */ /* 0x010fca0008400000 */
[----:B------:R-:W-:-:S05]  /*23440*/  F2FP.SATFINITE.E4M3.F32.PACK_AB_MERGE_C R9, RZ, R2, RZ ;  /* 0x00000002ff09723e */ /* 0x000fca00048070ff */
[----:B------:R4:W-:Y:S01]  /*23450*/  @!P5 STG.E.U8 desc[UR14][R28.64+0xf0], R9 ;  /* 0x0000f0091c00d986 */ /* 0x0009e2000c10110e */
[----:B------:R-:W-:Y:S01]  /*23460*/  FMUL R0, R37, UR20 ;  /* 0x0000001425007c20 */ /* 0x000fe20008400000 */
[----:B--2---:R-:W-:-:S04]  /*23470*/  FMUL R2, R36, UR20 ;  /* 0x0000001424027c20 */ /* 0x004fc80008400000 */
[----:B0-----:R-:W-:Y:S01]  /*23480*/  F2FP.SATFINITE.E4M3.F32.PACK_AB_MERGE_C R7, RZ, R0, RZ ;  /* 0x00000000ff07723e */ /* 0x001fe200048070ff */
[----:B---3--:R-:W-:Y:S01]  /*23490*/  FMUL R3, R35, UR20 ;  /* 0x0000001423037c20 */ /* 0x008fe20008400000 */
[----:B------:R-:W-:-:S04]  /*234a0*/  F2FP.SATFINITE.E4M3.F32.PACK_AB_MERGE_C R11, RZ, R2, RZ ;  /* 0x00000002ff0b723e */ /* 0x000fc800048070ff */
[----:B------:R-:W-:Y:S01]  /*234b0*/  F2FP.SATFINITE.E4M3.F32.PACK_AB_MERGE_C R3, RZ, R3, RZ ;  /* 0x00000003ff03723e */ /* 0x000fe200048070ff */
[----:B------:R4:W-:Y:S04]  /*234c0*/  @!P6 STG.E.U8 desc[UR14][R28.64+0xf1], R7 ;  /* 0x0000f1071c00e986 */ /* 0x0009e8000c10110e */
[----:B------:R4:W-:Y:S04]  /*234d0*/  @!P2 STG.E.U8 desc[UR14][R30.64+0xf8], R11 ;  /* 0x0000f80b1e00a986 */ /* 0x0009e8000c10110e */
[----:B------:R4:W-:Y:S01]  /*234e0*/  @!P1 STG.E.U8 desc[UR14][R30.64+0xf9], R3 ;  /* 0x0000f9031e009986 */ /* 0x0009e2000c10110e */
[----:B-----5:R-:W-:Y:S01]  /*234f0*/  FMUL R4, R33, UR20 ;  /* 0x0000001421047c20 */ /* 0x020fe20008400000 */
[----:B-1----:R-:W-:-:S04]  /*23500*/  FMUL R5, R32, UR20 ;  /* 0x0000001420057c20 */ /* 0x002fc80008400000 */
[----:B------:R-:W-:Y:S02]  /*23510*/  F2FP.SATFINITE.E4M3.F32.PACK_AB_MERGE_C R13, RZ, R4, RZ ;  /* 0x00000004ff0d723e */ /* 0x000fe400048070ff */
[----:B------:R-:W-:-:S03]  /*23520*/  F2FP.SATFINITE.E4M3.F32.PACK_AB_MERGE_C R5, RZ, R5, RZ ;  /* 0x00000005ff05723e */ /* 0x000fc600048070ff */
[----:B------:R4:W-:Y:S04]  /*23530*/  @!P3 STG.E.U8 desc[UR14][R28.64+0xf8], R13 ;  /* 0x0000f80d1c00b986 */ /* 0x0009e8000c10110e */
[----:B------:R4:W-:Y:S02]  /*23540*/  @!P0 STG.E.U8 desc[UR14][R28.64+0xf9], R5 ;  /* 0x0000f9051c008986 */ /* 0x0009e4000c10110e */
.L_x_549:
[----:B------:R-:W-:Y:S05]  /*23550*/  BSYNC B0 ;  /* 0x0000000000007941 */ /* 0x000fea0003800000 */
.L_x_35:
[----:B--2-4-:R-:W2:Y:S04]  /*23560*/  LDL.LU R3, [R1+0x45c] ;  /* 0x00045c0001037983 */ /* 0x014ea80000300800 */
[----:B------:R-:W2:Y:S01]  /*23570*/  LDL.LU R2, [R1+0x460] ;  /* 0x0004600001027983 */ /* 0x000ea20000300800 */
[----:B------:R-:W-:Y:S01]  /*23580*/  ULDC UR6, c[0x0][0xc] ;  /* 0x0000030000067ab9 */ /* 0x000fe20000000800 */
[----:B------:R-:W-:Y:S01]  /*23590*/  ULDC UR7, c[0x0][0x10] ;  /* 0x0000040000077ab9 */ /* 0x000fe20000000800 */
[----:B---3--:R-:W2:Y:S01]  /*235a0*/  LDC R5, c[0x0][0x14] ;  /* 0x00000500ff057b82 */ /* 0x008ea20000000800 */
[----:B------:R-:W-:Y:S01]  /*235b0*/  UIMAD.WIDE.U32 UR6, UR6, UR7, URZ ;  /* 0x00000007060672a5 */ /* 0x000fe2000f8e003f */
[----:B-----5:R-:W-:Y:S01]  /*235c0*/  PRMT R0, RZ, 0x7610, R0 ;  /* 0x00007610ff007816 */ /* 0x020fe20000000000 */
[----:B------:R-:W-:-:S04]  /*235d0*/  UMOV UR10, 0xffffffff ;  /* 0xffffffff000a7882 */ /* 0x000fc80000000000 */
[----:B--2---:R-:W-:-:S04]  /*235e0*/  IMAD.WIDE.U32 R2, R5, UR6, R2 ;  /* 0x0000000605027c25 */ /* 0x004fc8000f8e0002 */
[----:B------:R-:W-:Y:S01]  /*235f0*/  IMAD R5, R5, UR7, RZ ;  /* 0x0000000705057c24 */ /* 0x000fe2000f8e02ff */
[----:B------:R-:W-:Y:S01]  /*23600*/  ULDC.64 UR6, c[0x0][0x650] ;  /* 0x0001940000067ab9 */ /* 0x000fe20000000a00 */
[----:B------:R-:W-:Y:S01]  /*23610*/  IMAD.MOV.U32 R11, RZ, RZ, R2 ;  /* 0x000000ffff0b7224 */ /* 0x000fe200078e0002 */
[----:B------:R-:W-:Y:S01]  /*23620*/  ISETP.GE.U32.AND P0, PT, R2, UR6, PT ;  /* 0x0000000602007c0c */ /* 0x000fe2000bf06070 */
[----:B------:R-:W-:Y:S02]  /*23630*/  IMAD.IADD R13, R3, 0x1, R5 ;  /* 0x00000001030d7824 */ /* 0x000fe400078e0205 */
[----:B------:R-:W-:-:S03]  /*23640*/  IMAD.MOV.U32 R2, RZ, RZ, -0x1 ;  /* 0xffffffffff027424 */ /* 0x000fc600078e00ff */
[----:B------:R2:W-:Y:S01]  /*23650*/  STL [R1+0x45c], R13 ;  /* 0x00045c0d01007387 */ /* 0x0005e20000100800 */
[----:B------:R-:W-:-:S03]  /*23660*/  ISETP.GE.U32.AND.EX P0, PT, R13, UR7, PT, P0 ;  /* 0x000000070d007c0c */ /* 0x000fc6000bf06100 */
[----:B------:R2:W-:Y:S04]  /*23670*/  STL [R1+0x460], R11 ;  /* 0x0004600b01007387 */ /* 0x0005e80000100800 */
[----:B------:R2:W-:Y:S06]  /*23680*/  STL [R1+0x464], R2 ;  /* 0x0004640201007387 */ /* 0x0005ec0000100800 */
[----:B------:R-:W-:Y:S05]  /*23690*/  @P0 BRA `(.L_x_550) ;  /* 0x0000000400740947 */ /* 0x000fea0003800000 */
[----:B------:R-:W3:Y:S01]  /*236a0*/  S2R R8, SR_CTAID.X ;  /* 0x0000000000087919 */ /* 0x000ee20000002500 */
[----:B------:R-:W-:Y:S01]  /*236b0*/  ULDC.64 UR18, c[0x0][0x628] ;  /* 0x00018a0000127ab9 */ /* 0x000fe20000000a00 */
[----:B------:R-:W4:Y:S01]  /*236c0*/  LDC R9, c[0x0][0x144] ;  /* 0x00005100ff097b82 */ /* 0x000f220000000800 */
[----:B------:R-:W-:Y:S01]  /*236d0*/  ULDC UR6, c[0x0][0x150] ;  /* 0x0000540000067ab9 */ /* 0x000fe20000000800 */
[----:B------:R-:W1:Y:S01]  /*236e0*/  S2R R12, SR_CTAID.Y ;  /* 0x00000000000c7919 */ /* 0x000e620000002600 */
[----:B------:R-:W-:Y:S01]  /*236f0*/  ISETP.NE.U32.AND P0, PT, RZ, UR18, PT ;  /* 0x00000012ff007c0c */ /* 0x000fe2000bf05070 */
[----:B------:R-:W-:Y:S01]  /*23700*/  ULDC UR23, c[0x0][0x630] ;  /* 0x00018c0000177ab9 */ /* 0x000fe20000000800 */
[----:B------:R-:W-:Y:S02]  /*23710*/  R2UR UR16, R11 ;  /* 0x000000000b1072ca */ /* 0x000fe400000e0000 */
[----:B------:R-:W-:Y:S01]  /*23720*/  ISETP.NE.AND.EX P0, PT, RZ, UR19, PT, P0 ;  /* 0x00000013ff007c0c */ /* 0x000fe2000bf05300 */
[----:B0-----:R-:W0:Y:S01]  /*23730*/  LDC.64 R6, c[0x0][0x620] ;  /* 0x00018800ff067b82 */ /* 0x001e220000000a00 */
[----:B------:R-:W-:-:S02]  /*23740*/  R2UR UR17, R13 ;  /* 0x000000000d1172ca */ /* 0x000fc400000e0000 */
[----:B---3--:R-:W-:-:S05]  /*23750*/  I2FP.F32.U32 R0, R8 ;  /* 0x0000000800007245 */ /* 0x008fca0000201000 */
[----:B------:R-:W-:-:S06]  /*23760*/  FMUL R0, R0, UR6 ;  /* 0x0000000600007c20 */ /* 0x000fcc0008400000 */
[----:B------:R-:W3:Y:S01]  /*23770*/  F2I.U32.TRUNC.NTZ R0, R0 ;  /* 0x0000000000007305 */ /* 0x000ee2000020f000 */
[----:B-1----:R-:W-:Y:S05]  /*23780*/  @!P0 BRA `(.L_x_551) ;  /* 0x0000000000308947 */ /* 0x002fea0003800000 */
        /* <DEDUP_REMOVED lines=12> */
.L_x_551:
[----:B------:R-:W-:Y:S01]  /*23850*/  USHF.R.U64 UR10, UR16, UR23, UR17 ;  /* 0x00000017100a7299 */ /* 0x000fe20008001211 */
[----:B------:R-:W1:Y:S01]  /*23860*/  LDC.64 R20, c[0x0][0x640] ;  /* 0x00019000ff147b82 */ /* 0x000e620000000a00 */
[----:B------:R-:W-:Y:S01]  /*23870*/  USHF.R.U32.HI UR6, URZ, UR23, UR17 ;  /* 0x000000173f067299 */ /* 0x000fe20008011611 */
[----:B---3--:R-:W-:Y:S02]  /*23880*/  IMAD.MOV R10, RZ, RZ, -R0 ;  /* 0x000000ffff0a7224 */ /* 0x008fe400078e0a00 */
[----:B--2---:R-:W-:Y:S01]  /*23890*/  IMAD.MOV.U32 R2, RZ, RZ, R11 ;  /* 0x000000ffff027224 */ /* 0x004fe200078e000b */
[----:B------:R-:W-:Y:S01]  /*238a0*/  IADD3 R5, P0, RZ, -UR10, RZ ;  /* 0x8000000aff057c10 */ /* 0x000fe2000ff1e0ff */
[----:B----4-:R-:W-:Y:S02]  /*238b0*/  IMAD R17, R9, R10, R8 ;  /* 0x0000000a09117224 */ /* 0x010fe400078e0208 */
[----:B------:R-:W2:Y:S02]  /*238c0*/  LDC R4, c[0x0][0x618] ;  /* 0x00018600ff047b82 */ /* 0x000ea40000000800 */
[----:B------:R-:W-:Y:S01]  /*238d0*/  IMAD.X R3, RZ, RZ, ~UR6, P0 ;  /* 0x80000006ff037e24 */ /* 0x000fe200080e06ff */
[----:B------:R-:W-:-:S03]  /*238e0*/  ULDC UR6, c[0x0][0x154] ;  /* 0x0000550000067ab9 */ /* 0x000fc60000000800 */
[-C--:B0-----:R-:W-:Y:S02]  /*238f0*/  IMAD R0, R3, R6.reuse, RZ ;  /* 0x0000000603007224 */ /* 0x081fe400078e02ff */
[----:B------:R-:W0:Y:S01]  /*23900*/  LDC R14, c[0x0][0x608] ;  /* 0x00018200ff0e7b82 */ /* 0x000e220000000800 */
[----:B------:R-:W-:Y:S02]  /*23910*/  IMAD.MOV.U32 R3, RZ, RZ, R13 ;  /* 0x000000ffff037224 */ /* 0x000fe400078e000d */
[----:B------:R-:W-:-:S05]  /*23920*/  IMAD.WIDE.U32 R2, R5, R6, R2 ;  /* 0x0000000605027225 */ /* 0x000fca00078e0002 */
[----:B------:R-:W3:Y:S01]  /*23930*/  LDC R18, c[0x0][0x658] ;  /* 0x00019600ff127b82 */ /* 0x000ee20000000800 */
[----:B------:R-:W-:Y:S01]  /*23940*/  IMAD R5, R5, R7, R0 ;  /* 0x0000000705057224 */ /* 0x000fe200078e0200 */
[----:B------:R-:W-:Y:S01]  /*23950*/  I2FP.F32.U32 R0, R12 ;  /* 0x0000000c00007245 */ /* 0x000fe20000201000 */
[----:B------:R-:W-:Y:S01]  /*23960*/  IMAD.MOV.U32 R7, RZ, RZ, 0x1 ;  /* 0x00000001ff077424 */ /* 0x000fe200078e00ff */
[----:B-1----:R-:W-:Y:S01]  /*23970*/  ISETP.NE.U32.AND P0, PT, R20, RZ, PT ;  /* 0x000000ff1400720c */ /* 0x002fe20003f05070 */
[----:B------:R-:W-:Y:S02]  /*23980*/  IMAD.IADD R3, R3, 0x1, R5 ;  /* 0x0000000103037824 */ /* 0x000fe400078e0205 */
[----:B------:R-:W-:Y:S01]  /*23990*/  FMUL R0, R0, UR6 ;  /* 0x0000000600007c20 */ /* 0x000fe20008400000 */
[----:B------:R-:W1:Y:S01]  /*239a0*/  LDC R15, c[0x0][0x148] ;  /* 0x00005200ff0f7b82 */ /* 0x000e620000000800 */
[----:B------:R-:W-:Y:S01]  /*239b0*/  ISETP.NE.AND.EX P0, PT, R21, RZ, PT, P0 ;  /* 0x000000ff1500720c */ /* 0x000fe20003f05300 */
[----:B------:R-:W-:Y:S01]  /*239c0*/  IMAD.MOV.U32 R5, RZ, RZ, -0x1 ;  /* 0xffffffffff057424 */ /* 0x000fe200078e00ff */
[-CC-:B--2---:R-:W-:Y:S01]  /*239d0*/  SHF.R.U64 R10, R2, R4.reuse, R3.reuse ;  /* 0x00000004020a7219 */ /* 0x184fe20000001203 */
[----:B------:R2:W4:Y:S01]  /*239e0*/  F2I.U32.TRUNC.NTZ R13, R0 ;  /* 0x00000000000d7305 */ /* 0x000522000020f000 */
[----:B------:R-:W-:-:S03]  /*239f0*/  SHF.R.U32.HI R3, RZ, R4, R3 ;  /* 0x00000004ff037219 */ /* 0x000fc60000011603 */
[----:B------:R-:W1:Y:S01]  /*23a00*/  LDC R16, c[0x0][0x600] ;  /* 0x00018000ff107b82 */ /* 0x000e620000000800 */
[-CC-:B0-----:R-:W-:Y:S02]  /*23a10*/  SHF.R.U64 R8, R10, R14.reuse, R3.reuse ;  /* 0x0000000e0a087219 */ /* 0x181fe40000001203 */
[----:B------:R-:W-:-:S05]  /*23a20*/  SHF.R.U32.HI R3, RZ, R14, R3 ;  /* 0x0000000eff037219 */ /* 0x000fca0000011603 */
[----:B------:R-:W0:Y:S01]  /*23a30*/  LDC R22, c[0x0][0x648] ;  /* 0x00019200ff167b82 */ /* 0x000e220000000800 */
[-CC-:B---3--:R-:W-:Y:S02]  /*23a40*/  SHF.R.U64 R11, R8, R18.reuse, R3.reuse ;  /* 0x00000012080b7219 */ /* 0x188fe40000001203 */
[-C--:B------:R-:W-:Y:S02]  /*23a50*/  SHF.L.U32 R5, R5, R18.reuse, RZ ;  /* 0x0000001205057219 */ /* 0x080fe400000006ff */
[-C--:B------:R-:W-:Y:S01]  /*23a60*/  SHF.R.U32.HI R3, RZ, R18.reuse, R3 ;  /* 0x00000012ff037219 */ /* 0x080fe20000011603 */
[----:B------:R-:W-:Y:S01]  /*23a70*/  IMAD.MOV.U32 R2, RZ, RZ, R11 ;  /* 0x000000ffff027224 */ /* 0x000fe200078e000b */
[----:B------:R-:W-:Y:S01]  /*23a80*/  SHF.L.U32 R40, R7, R18, RZ ;  /* 0x0000001207287219 */ /* 0x000fe200000006ff */
[----:B------:R-:W3:Y:S01]  /*23a90*/  LDC R23, c[0x0][0x638] ;  /* 0x00018e00ff177b82 */ /* 0x000ee20000000800 */
[----:B------:R-:W-:-:S07]  /*23aa0*/  LOP3.LUT R19, RZ, R5, RZ, 0x33, !PT ;  /* 0x00000005ff137212 */ /* 0x000fce00078e33ff */
[----:B------:R-:W0:Y:S01]  /*23ab0*/  LDC R24, c[0x0][0x610] ;  /* 0x00018400ff187b82 */ /* 0x000e220000000800 */
[----:B--2-4-:R-:W-:Y:S05]  /*23ac0*/  @!P0 BRA `(.L_x_552) ;  /* 0x0000000000288947 */ /* 0x014fea0003800000 */
[----:B------:R-:W2:Y:S02]  /*23ad0*/  LDC R0, c[0x0][0x64c] ;  /* 0x00019300ff007b82 */ /* 0x000ea40000000800 */
[----:B--2---:R-:W-:-:S05]  /*23ae0*/  IADD3 R7, P0, R11, R0, RZ ;  /* 0x000000000b077210 */ /* 0x004fca0007f1e0ff */
        /* <DEDUP_REMOVED lines=8> */
.L_x_552:
[----:B0-----:R-:W-:Y:S01]  /*23b70*/  SHF.R.U64 R0, R2, R22, R3 ;  /* 0x0000001602007219 */ /* 0x001fe20000001203 */
[----:B-1----:R-:W-:Y:S01]  /*23b80*/  VIADD R5, R16, 0xffffffff ;  /* 0xffffffff10057836 */ /* 0x002fe20000000000 */
[----:B------:R-:W-:Y:S01]  /*23b90*/  LOP3.LUT R3, R8, R19, RZ, 0xc0, !PT ;  /* 0x0000001308037212 */ /* 0x000fe200078ec0ff */
[----:B------:R-:W-:Y:S02]  /*23ba0*/  IMAD.MOV R13, RZ, RZ, -R13 ;  /* 0x000000ffff0d7224 */ /* 0x000fe400078e0a0d */
[----:B------:R-:W-:Y:S02]  /*23bb0*/  IMAD.MOV R2, RZ, RZ, -R0 ;  /* 0x000000ffff027224 */ /* 0x000fe400078e0a00 */
[----:B------:R-:W-:Y:S01]  /*23bc0*/  IMAD R40, R40, R0, R3 ;  /* 0x0000000028287224 */ /* 0x000fe200078e0203 */
[----:B------:R-:W-:Y:S01]  /*23bd0*/  LOP3.LUT R3, R10, R5, RZ, 0xc0, !PT ;  /* 0x000000050a037212 */ /* 0x000fe200078ec0ff */
[----:B------:R-:W-:Y:S02]  /*23be0*/  @P4 IMAD R17, R15, R13, R12 ;  /* 0x0000000d0f114224 */ /* 0x000fe400078e020c */
[----:B---3--:R-:W-:-:S02]  /*23bf0*/  IMAD R0, R2, R23, R11 ;  /* 0x0000001702007224 */ /* 0x008fc400078e020b */
[----:B------:R-:W-:Y:S02]  /*23c00*/  IMAD.MOV.U32 R2, RZ, RZ, 0x1 ;  /* 0x00000001ff027424 */ /* 0x000fe400078e00ff */
[----:B------:R-:W-:Y:S02]  /*23c10*/  IMAD R40, R40, R24, R17 ;  /* 0x0000001828287224 */ /* 0x000fe400078e0211 */
[----:B------:R-:W-:Y:S01]  /*23c20*/  IMAD R3, R0, R16, R3 ;  /* 0x0000001000037224 */ /* 0x000fe200078e0203 */
[----:B------:R-:W-:-:S04]  /*23c30*/  PRMT R0, R2, 0x7610, R0 ;  /* 0x0000761002007816 */ /* 0x000fc80000000000 */
[----:B------:R-:W-:Y:S02]  /*23c40*/  SEL R2, R3, R40, !P4 ;  /* 0x0000002803027207 */ /* 0x000fe40006000000 */
[----:B------:R-:W-:-:S03]  /*23c50*/  SEL R40, R40, R3, !P4 ;  /* 0x0000000328287207 */ /* 0x000fc60006000000 */
[----:B------:R3:W-:Y:S04]  /*23c60*/  STL [R1+0x464], R2 ;  /* 0x0004640201007387 */ /* 0x0007e80000100800 */
.L_x_550:
[----:B------:R-:W-:Y:S01]  /*23c70*/  UIADD3 UR5, UR9, UR5, URZ ;  /* 0x0000000509057290 */ /* 0x000fe2000fffe03f */
[----:B------:R4:W-:Y:S01]  /*23c80*/  STL [R1+0x468], R40 ;  /* 0x0004682801007387 */ /* 0x0009e20000100800 */
[----:B------:R-:W-:Y:S02]  /*23c90*/  LOP3.LUT P0, RZ, R0, 0xff, RZ, 0xc0, !PT ;  /* 0x000000ff00ff7812 */ /* 0x000fe4000780c0ff */
[----:B------:R-:W-:Y:S02]  /*23ca0*/  USHF.R.U32.HI UR6, URZ, 0x2, UR5 ;  /* 0x000000023f067899 */ /* 0x000fe40008011605 */
[----:B------:R-:W-:Y:S02]  /*23cb0*/  UISETP.GT.U32.AND UP0, UPT, UR5, 0x3, UPT ;  /* 0x000000030500788c */ /* 0x000fe4000bf04070 */
[----:B------:R-:W-:Y:S02]  /*23cc0*/  ULOP3.LUT UR6, UR6, 0x1, URZ, 0xc0, !UPT ;  /* 0x0000000106067892 */ /* 0x000fe4000f8ec03f */
[----:B------:R-:W-:-:S02]  /*23cd0*/  UISETP.LT.U32.AND UP0, UPT, UR9, 0x4, UP0 ;  /* 0x000000040900788c */ /* 0x000fc40008701070 */
[----:B------:R-:W-:Y:S02]  /*23ce0*/  UISETP.NE.U32.AND UP1, UPT, UR6, 0x1, UPT ;  /* 0x000000010600788c */ /* 0x000fe4000bf25070 */
[----:B------:R-:W-:Y:S02]  /*23cf0*/  USEL UR7, URZ, 0x1, !UP0 ;  /* 0x000000013f077887 */ /* 0x000fe4000c000000 */
[----:B------:R-:W-:Y:S02]  /*23d00*/  UISETP.GT.U32.AND UP1, UPT, UR9, 0x3, !UP1 ;  /* 0x000000030900788c */ /* 0x000fe4000cf24070 */
[----:B------:R-:W-:Y:S02]  /*23d10*/  ULOP3.LUT UR5, UR5, 0x3, URZ, 0xc0, !UPT ;  /* 0x0000000305057892 */ /* 0x000fe4000f8ec03f */
[----:B------:R-:W-:-:S04]  /*23d20*/  USEL UR6, URZ, 0x1, !UP1 ;  /* 0x000000013f067887 */ /* 0x000fc8000c800000 */
[----:B------:R-:W-:Y:S01]  /*23d30*/  ULOP3.LUT UR4, UR6, UR4, UR7, 0x96, !UPT ;  /* 0x0000000406047292 */ /* 0x000fe2000f8e9607 */
[----:B----4-:R-:W-:Y:S11]  /*23d40*/  @P0 BRA `(.L_x_553) ;  /* 0xfffffdd4006c0947 */ /* 0x010ff6000383ffff */
[----:B------:R-:W-:Y:S05]  /*23d50*/  EXIT ;  /* 0x000000000000794d */ /* 0x000fea0003800000 */
.L_x_7:
[----:B0-----:R-:W2:Y:S01]  /*23d60*/  LDL R16, [R1+0x460] ;  /* 0x0004600001107983 */ /* 0x001ea20000100800 */
[----:B------:R-:W-:-:S03]  /*23d70*/  ULDC.64 UR4, c[0x0][0x650] ;  /* 0x0001940000047ab9 */ /* 0x000fc60000000a00 */
[----:B------:R-:W3:Y:S01]  /*23d80*/  LDL R20, [R1+0x45c] ;  /* 0x00045c0001147983 */ /* 0x000ee20000100800 */
[----:B------:R-:W-:Y:S01]  /*23d90*/  PRMT R0, RZ, 0x7610, R0 ;  /* 0x00007610ff007816 */ /* 0x000fe20000000000 */
[----:B------:R-:W-:Y:S02]  /*23da0*/  IMAD.MOV.U32 R5, RZ, RZ, -0x1 ;  /* 0xffffffffff057424 */ /* 0x000fe400078e00ff */
[----:B------:R-:W-:Y:S02]  /*23db0*/  IMAD.MOV.U32 R4, RZ, RZ, -0x1 ;  /* 0xffffffffff047424 */ /* 0x000fe400078e00ff */
[----:B------:R-:W-:Y:S01]  /*23dc0*/  IMAD.MOV.U32 R10, RZ, RZ, -0x1 ;  /* 0xffffffffff0a7424 */ /* 0x000fe200078e00ff */
[----:B--2---:R-:W-:-:S04]  /*23dd0*/  ISETP.GE.U32.AND P0, PT, R16, UR4, PT ;  /* 0x0000000410007c0c */ /* 0x004fc8000bf06070 */
[----:B---3--:R-:W-:-:S13]  /*23de0*/  ISETP.GE.U32.AND.EX P0, PT, R20, UR5, PT, P0 ;  /* 0x0000000514007c0c */ /* 0x008fda000bf06100 */
[----:B------:R-:W-:Y:S05]  /*23df0*/  @P0 BRA `(.L_x_554) ;  /* 0x0000000400300947 */ /* 0x000fea0003800000 */
[----:B------:R-:W0:Y:S01]  /*23e00*/  LDC.64 R14, c[0x0][0x628] ;  /* 0x00018a00ff0e7b82 */ /* 0x000e220000000a00 */
[----:B------:R-:W-:Y:S02]  /*23e10*/  IMAD.MOV.U32 R8, RZ, RZ, R16 ;  /* 0x000000ffff087224 */ /* 0x000fe400078e0010 */
[----:B------:R-:W-:-:S05]  /*23e20*/  IMAD.MOV.U32 R9, RZ, RZ, R20 ;  /* 0x000000ffff097224 */ /* 0x000fca00078e0014 */
[----:B------:R-:W1:Y:S08]  /*23e30*/  LDC R10, c[0x0][0x630] ;  /* 0x00018c00ff0a7b82 */ /* 0x000e700000000800 */
[----:B------:R-:W2:Y:S01]  /*23e40*/  LDC.64 R18, c[0x0][0x620] ;  /* 0x00018800ff127b82 */ /* 0x000ea20000000a00 */
[----:B0-----:R-:W-:-:S04]  /*23e50*/  ISETP.NE.U32.AND P0, PT, R14, RZ, PT ;  /* 0x000000ff0e00720c */ /* 0x001fc80003f05070 */
[----:B------:R-:W-:-:S13]  /*23e60*/  ISETP.NE.AND.EX P0, PT, R15, RZ, PT, P0 ;  /* 0x000000ff0f00720c */ /* 0x000fda0003f05300 */
[----:B-12---:R-:W-:Y:S05]  /*23e70*/  @!P0 BRA `(.L_x_555) ;  /* 0x0000000000288947 */ /* 0x006fea0003800000 */
[----:B------:R-:W0:Y:S02]  /*23e80*/  LDC R0, c[0x0][0x634] ;  /* 0x00018d00ff007b82 */ /* 0x000e240000000800 */
[----:B0-----:R-:W-:-:S05]  /*23e90*/  IADD3 R9, P0, R16, R0, RZ ;  /* 0x0000000010097210 */ /* 0x001fca0007f1e0ff */
        /* <DEDUP_REMOVED lines=8> */
.L_x_555:
[----:B------:R-:W0:Y:S01]  /*23f20*/  LDC.64 R22, c[0x0][0x640] ;  /* 0x00019000ff167b82 */ /* 0x000e220000000a00 */
[-CC-:B------:R-:W-:Y:S01]  /*23f30*/  SHF.R.U64 R14, R8, R10.reuse, R9.reuse ;  /* 0x0000000a080e7219 */ /* 0x180fe20000001209 */
[----:B------:R-:W-:Y:S01]  /*23f40*/  IMAD.MOV.U32 R4, RZ, RZ, R16 ;  /* 0x000000ffff047224 */ /* 0x000fe200078e0010 */
[----:B------:R-:W-:Y:S01]  /*23f50*/  SHF.R.U32.HI R0, RZ, R10, R9 ;  /* 0x0000000aff007219 */ /* 0x000fe20000011609 */
[----:B------:R-:W-:Y:S01]  /*23f60*/  IMAD.MOV.U32 R24, RZ, RZ, 0x1 ;  /* 0x00000001ff187424 */ /* 0x000fe200078e00ff */
[----:B------:R-:W-:-:S03]  /*23f70*/  IADD3 R7, P0, RZ, -R14, RZ ;  /* 0x8000000eff077210 */ /* 0x000fc60007f1e0ff */
[----:B------:R-:W1:Y:S02]  /*23f80*/  LDC R6, c[0x0][0x618] ;  /* 0x00018600ff067b82 */ /* 0x000e640000000800 */
[----:B------:R-:W-:-:S04]  /*23f90*/  IMAD.X R5, RZ, RZ, ~R0, P0 ;  /* 0x000000ffff057224 */ /* 0x000fc800000e0e00 */
[-C--:B------:R-:W-:Y:S02]  /*23fa0*/  IMAD R0, R5, R18.reuse, RZ ;  /* 0x0000001205007224 */ /* 0x080fe400078e02ff */
[----:B------:R-:W2:Y:S01]  /*23fb0*/  LDC R8, c[0x0][0x608] ;  /* 0x00018200ff087b82 */ /* 0x000ea20000000800 */
[----:B------:R-:W-:Y:S02]  /*23fc0*/  IMAD.MOV.U32 R5, RZ, RZ, R20 ;  /* 0x000000ffff057224 */ /* 0x000fe400078e0014 */
[----:B------:R-:W-:-:S05]  /*23fd0*/  IMAD.WIDE.U32 R4, R7, R18, R4 ;  /* 0x0000001207047225 */ /* 0x000fca00078e0004 */
[----:B------:R-:W3:Y:S01]  /*23fe0*/  LDC R21, c[0x0][0x658] ;  /* 0x00019600ff157b82 */ /* 0x000ee20000000800 */
[----:B------:R-:W-:Y:S01]  /*23ff0*/  IMAD R7, R7, R19, R0 ;  /* 0x0000001307077224 */ /* 0x000fe200078e0200 */
[----:B0-----:R-:W-:-:S03]  /*24000*/  ISETP.NE.U32.AND P0, PT, R22, RZ, PT ;  /* 0x000000ff1600720c */ /* 0x001fc60003f05070 */
[----:B------:R-:W-:Y:S01]  /*24010*/  IMAD.IADD R5, R5, 0x1, R7 ;  /* 0x0000000105057824 */ /* 0x000fe200078e0207 */
[----:B------:R-:W-:Y:S02]  /*24020*/  ISETP.NE.AND.EX P0, PT, R23, RZ, PT, P0 ;  /* 0x000000ff1700720c */ /* 0x000fe40003f05300 */
[----:B------:R-:W0:Y:S02]  /*24030*/  LDC R16, c[0x0][0x600] ;  /* 0x00018000ff107b82 */ /* 0x000e240000000800 */
[-CC-:B-1----:R-:W-:Y:S01]  /*24040*/  SHF.R.U64 R10, R4, R6.reuse, R5.reuse ;  /* 0x00000006040a7219 */ /* 0x182fe20000001205 */
[----:B------:R-:W-:Y:S01]  /*24050*/  IMAD.MOV.U32 R4, RZ, RZ, -0x1 ;  /* 0xffffffffff047424 */ /* 0x000fe200078e00ff */
[----:B------:R-:W-:-:S04]  /*24060*/  SHF.R.U32.HI R5, RZ, R6, R5 ;  /* 0x00000006ff057219 */ /* 0x000fc80000011605 */
[----:B------:R-:W1:Y:S01]  /*24070*/  LDC R18, c[0x0][0x648] ;  /* 0x00019200ff127b82 */ /* 0x000e620000000800 */
[-CC-:B--2---:R-:W-:Y:S02]  /*24080*/  SHF.R.U64 R17, R10, R8.reuse, R5.reuse ;  /* 0x000000080a117219 */ /* 0x184fe40000001205 */
[----:B------:R-:W-:-:S05]  /*24090*/  SHF.R.U32.HI R0, RZ, R8, R5 ;  /* 0x00000008ff007219 */ /* 0x000fca0000011605 */
[----:B------:R-:W2:Y:S01]  /*240a0*/  LDC R20, c[0x0][0x638] ;  /* 0x00018e00ff147b82 */ /* 0x000ea20000000800 */
[-C--:B---3--:R-:W-:Y:S02]  /*240b0*/  SHF.L.U32 R4, R4, R21.reuse, RZ ;  /* 0x0000001504047219 */ /* 0x088fe400000006ff */
[-CC-:B------:R-:W-:Y:S02]  /*240c0*/  SHF.R.U64 R19, R17, R21.reuse, R0.reuse ;  /* 0x0000001511137219 */ /* 0x180fe40000001200 */
[----:B------:R-:W-:Y:S02]  /*240d0*/  LOP3.LUT R26, RZ, R4, RZ, 0x33, !PT ;  /* 0x00000004ff1a7212 */ /* 0x000fe400078e33ff */
[----:B------:R-:W-:Y:S01]  /*240e0*/  SHF.R.U32.HI R5, RZ, R21, R0 ;  /* 0x00000015ff057219 */ /* 0x000fe20000011600 */
[----:B------:R-:W3:Y:S01]  /*240f0*/  LDC R25, c[0x0][0x610] ;  /* 0x00018400ff197b82 */ /* 0x000ee20000000800 */
[----:B------:R-:W-:Y:S01]  /*24100*/  IMAD.MOV.U32 R4, RZ, RZ, R19 ;  /* 0x000000ffff047224 */ /* 0x000fe200078e0013 */
[----:B------:R-:W-:Y:S06]  /*24110*/  @!P0 BRA `(.L_x_556) ;  /* 0x0000000000288947 */ /* 0x000fec0003800000 */
        /* <DEDUP_REMOVED lines=10> */
.L_x_556:
[----:B-1----:R-:W-:Y:S01]  /*241c0*/  SHF.R.U64 R3, R4, R18, R5 ;  /* 0x0000001204037219 */ /* 0x002fe20000001205 */
[----:B0-----:R-:W-:Y:S01]  /*241d0*/  VIADD R5, R16, 0xffffffff ;  /* 0xffffffff10057836 */ /* 0x001fe20000000000 */
[----:B------:R-:W-:Y:S01]  /*241e0*/  SHF.L.U32 R24, R24, R21, RZ ;  /* 0x0000001518187219 */ /* 0x000fe200000006ff */
[----:B------:R-:W-:Y:S01]  /*241f0*/  @P4 IMAD R11, R13, R12, R2 ;  /* 0x0000000c0d0b4224 */ /* 0x000fe200078e0202 */
[----:B------:R-:W-:Y:S01]  /*24200*/  LOP3.LUT R0, R17, R26, RZ, 0xc0, !PT ;  /* 0x0000001a11007212 */ /* 0x000fe200078ec0ff */
[----:B------:R-:W-:-:S04]  /*24210*/  IMAD.MOV R4, RZ, RZ, -R3 ;  /* 0x000000ffff047224 */ /* 0x000fc800078e0a03 */
[----:B------:R-:W-:Y:S01]  /*24220*/  IMAD R2, R24, R3, R0 ;  /* 0x0000000318027224 */ /* 0x000fe200078e0200 */
[----:B------:R-:W-:Y:S01]  /*24230*/  LOP3.LUT R3, R10, R5, RZ, 0xc0, !PT ;  /* 0x000000050a037212 */ /* 0x000fe200078ec0ff */
[----:B--2---:R-:W-:Y:S02]  /*24240*/  IMAD R0, R4, R20, R19 ;  /* 0x0000001404007224 */ /* 0x004fe400078e0213 */
[----:B---3--:R-:W-:Y:S02]  /*24250*/  IMAD R5, R2, R25, R11 ;  /* 0x0000001902057224 */ /* 0x008fe400078e020b */
[----:B------:R-:W-:Y:S02]  /*24260*/  IMAD.MOV.U32 R4, RZ, RZ, 0x1 ;  /* 0x00000001ff047424 */ /* 0x000fe400078e00ff */
[----:B------:R-:W-:Y:S02]  /*24270*/  IMAD R2, R0, R16, R3 ;  /* 0x0000001000027224 */ /* 0x000fe400078e0203 */
[----:B------:R-:W-:Y:S01]  /*24280*/  IMAD.MOV.U32 R10, RZ, RZ, R14 ;  /* 0x000000ffff0a7224 */ /* 0x000fe200078e000e */
[----:B------:R-:W-:-:S02]  /*24290*/  PRMT R0, R4, 0x7610, R0 ;  /* 0x0000761004007816 */ /* 0x000fc40000000000 */
[----:B------:R-:W-:Y:S02]  /*242a0*/  SEL R4, R2, R5, !P4 ;  /* 0x0000000502047207 */ /* 0x000fe40006000000 */
[----:B------:R-:W-:-:S07]  /*242b0*/  SEL R5, R5, R2, !P4 ;  /* 0x0000000205057207 */ /* 0x000fce0006000000 */
.L_x_554:
[----:B------:R-:W-:-:S08]  /*242c0*/  NOP ;  /* 0x0000000000007918 */ /* 0x000fd00000000000 */
[----:B------:R-:W0:-:S00]  /*242d0*/  USETMAXREG.DEALLOC.CTAPOOL 0x18 ;  /* 0x00000018000079c8 */ /* 0x000e0000080e0500 */
[----:B------:R-:W-:-:S13]  /*242e0*/  ISETP.NE.AND P0, PT, RZ, UR8, PT ;  /* 0x00000008ff007c0c */ /* 0x000fda000bf05270 */
[----:B------:R-:W-:Y:S05]  /*242f0*/  @P0 EXIT ;  /* 0x000000000000094d */ /* 0x000fea0003800000 */
[----:B0-----:R-:W-:Y:S01]  /*24300*/  LOP3.LUT P0, RZ, R0, 0xff, RZ, 0xc0, !PT ;  /* 0x000000ff00ff7812 */ /* 0x001fe2000780c0ff */
[----:B------:R-:W-:Y:S02]  /*24310*/  IMAD.MOV.U32 R0, RZ, RZ, 0x1 ;  /* 0x00000001ff007424 */ /* 0x000fe400078e00ff */
[----:B------:R-:W-:-:S10]  /*24320*/  IMAD.MOV.U32 R6, RZ, RZ, RZ ;  /* 0x000000ffff067224 */ /* 0x000fd400078e00ff */
[----:B------:R-:W-:Y:S05]  /*24330*/  @!P0 BRA `(.L_x_557) ;  /* 0x0000000c00908947 */ /* 0x000fea0003800000 */
[----:B------:R-:W0:Y:S01]  /*24340*/  LDC R0, c[0x0][0x28c] ;  /* 0x0000a300ff007b82 */ /* 0x000e220000000800 */
[----:B------:R-:W-:Y:S01]  /*24350*/  ULDC UR5, c[0x0][0x658] ;  /* 0x0001960000057ab9 */ /* 0x000fe20000000800 */
[----:B------:R-:W-:Y:S01]  /*24360*/  UMOV UR9, 0xffffffff ;  /* 0xffffffff00097882 */ /* 0x000fe20000000000 */
[----:B------:R-:W-:Y:S01]  /*24370*/  UMOV UR11, 0x1 ;  /* 0x00000001000b7882 */ /* 0x000fe20000000000 */
[----:B------:R-:W-:Y:S01]  /*24380*/  USHF.L.U32 UR9, UR9, UR5, URZ ;  /* 0x0000000509097299 */ /* 0x000fe2000800063f */
[----:B------:R-:W-:Y:S01]  /*24390*/  BSSY B0, `(.L_x_557) ;  /* 0x00000de000007945 */ /* 0x000fe20003800000 */
[----:B------:R-:W-:Y:S01]  /*243a0*/  ULDC UR7, c[0x0][0xc] ;  /* 0x0000030000077ab9 */ /* 0x000fe20000000800 */
[----:B------:R-:W-:Y:S01]  /*243b0*/  ULDC UR10, c[0x0][0x10] ;  /* 0x00000400000a7ab9 */ /* 0x000fe20000000800 */
[----:B------:R-:W1:Y:S01]  /*243c0*/  S2UR UR6, SR_CgaCtaId ;  /* 0x00000000000679c3 */ /* 0x000e620000008800 */
[----:B------:R-:W-:Y:S01]  /*243d0*/  ULOP3.LUT UR15, URZ, UR9, URZ, 0x33, !UPT ;  /* 0x000000093f0f7292 */ /* 0x000fe2000f8e333f */
[----:B------:R-:W-:Y:S01]  /*243e0*/  IMAD.MOV.U32 R9, RZ, RZ, 0x1 ;  /* 0x00000001ff097424 */ /* 0x000fe200078e00ff */
[----:B------:R-:W-:Y:S01]  /*243f0*/  ULDC UR4, c[0x0][0x600] ;  /* 0x0001800000047ab9 */ /* 0x000fe20000000800 */
[----:B------:R-:W-:Y:S01]  /*24400*/  IMAD.MOV.U32 R6, RZ, RZ, RZ ;  /* 0x000000ffff067224 */ /* 0x000fe200078e00ff */
[----:B------:R-:W-:Y:S01]  /*24410*/  UMOV UR18, 0x5 ;  /* 0x0000000500127882 */ /* 0x000fe20000000000 */
[----:B------:R-:W-:-:S02]  /*24420*/  ULOP3.LUT UR27, UR13, 0x2, URZ, 0xfc, !UPT ;  /* 0x000000020d1b7892 */ /* 0x000fc4000f8efc3f */
[----:B------:R-:W-:Y:S02]  /*24430*/  UIADD3 UR4, UR4, -0x1, URZ ;  /* 0xffffffff04047890 */ /* 0x000fe4000fffe03f */
[----:B------:R-:W-:Y:S01]  /*24440*/  USHF.L.U32 UR5, UR11, UR5, URZ ;  /* 0x000000050b057299 */ /* 0x000fe2000800063f */
[----:B------:R-:W-:Y:S01]  /*24450*/  ULDC.64 UR28, c[0x0][0x198] ;  /* 0x00006600001c7ab9 */ /* 0x000fe20000000a00 */
[----:B0-----:R-:W-:-:S05]  /*24460*/  VIADD R0, R0, 0x3f ;  /* 0x0000003f00007836 */ /* 0x001fca0000000000 */
[----:B------:R-:W-:Y:S01]  /*24470*/  SHF.R.S32.HI R3, RZ, 0x1f, R0 ;  /* 0x0000001fff037819 */ /* 0x000fe20000011400 */
[----:B-1----:R-:W-:-:S03]  /*24480*/  ULOP3.LUT UR8, UR6, 0x1, URZ, 0xc0, !UPT ;  /* 0x0000000106087892 */ /* 0x002fc6000f8ec03f */
[----:B------:R-:W-:Y:S01]  /*24490*/  LEA.HI R3, R3, R0, RZ, 0x6 ;  /* 0x0000000003037211 */ /* 0x000fe200078f30ff */
[----:B------:R-:W-:Y:S01]  /*244a0*/  USHF.R.U32.HI UR30, URZ, 0x1, UR6 ;  /* 0x000000013f1e7899 */ /* 0x000fe20008011606 */
[----:B------:R-:W-:Y:S01]  /*244b0*/  IMAD.MOV.U32 R0, RZ, RZ, 0x1 ;  /* 0x00000001ff007424 */ /* 0x000fe200078e00ff */
[----:B------:R-:W-:Y:S01]  /*244c0*/  USHF.L.U32 UR14, UR6, 0x7, URZ ;  /* 0x00000007060e7899 */ /* 0x000fe2000800063f */
[----:B------:R-:W-:Y:S01]  /*244d0*/  SHF.R.S32.HI R7, RZ, 0x6, R3 ;  /* 0x00000006ff077819 */ /* 0x000fe20000011403 */
[----:B------:R-:W-:Y:S02]  /*244e0*/  USHF.L.U32 UR31, UR6, 0xd, URZ ;  /* 0x0000000d061f7899 */ /* 0x000fe4000800063f */
[----:B------:R-:W-:Y:S02]  /*244f0*/  ULOP3.LUT UR6, UR6, 0xfffffffe, URZ, 0xc0, !UPT ;  /* 0xfffffffe06067892 */ /* 0x000fe4000f8ec03f */
[----:B------:R-:W-:Y:S01]  /*24500*/  UISETP.GT.U32.AND UP0, UPT, UR8, 0xffff, UPT ;  /* 0x0000ffff0800788c */ /* 0x000fe2000bf04070 */
[----:B------:R-:W-:Y:S01]  /*24510*/  VIADD R15, R7, 0x1 ;  /* 0x00000001070f7836 */ /* 0x000fe20000000000 */
[----:B------:R-:W-:-:S02]  /*24520*/  USHF.L.U32 UR16, UR11, UR6, URZ ;  /* 0x000000060b107299 */ /* 0x000fc4000800063f */
[----:B------:R-:W-:Y:S02]  /*24530*/  ULOP3.LUT UR9, UR6, 0x1, URZ, 0xfc, !UPT ;  /* 0x0000000106097892 */ /* 0x000fe4000f8efc3f */
[----:B------:R-:W-:Y:S02]  /*24540*/  UIMAD.WIDE.U32 UR6, UR7, UR10, URZ ;  /* 0x0000000a070672a5 */ /* 0x000fe4000f8e003f */
[----:B------:R-:W-:Y:S01]  /*24550*/  USEL UR8, UR8, 0xffff, !UP0 ;  /* 0x0000ffff08087887 */ /* 0x000fe2000c000000 */
[----:B------:R-:W-:Y:S01]  /*24560*/  ULDC UR10, c[0x0][0x14] ;  /* 0x00000500000a7ab9 */ /* 0x000fe20000000800 */
[----:B------:R-:W-:Y:S02]  /*24570*/  USHF.L.U32 UR9, UR11, UR9, URZ ;  /* 0x000000090b097299 */ /* 0x000fe4000800063f */
[----:B------:R-:W-:Y:S02]  /*24580*/  UIMAD.WIDE.U32 UR24, UR6, UR10, URZ ;  /* 0x0000000a061872a5 */ /* 0x000fe4000f8e003f */
[----:B------:R-:W-:-:S02]  /*24590*/  UIMAD UR17, UR7, UR10, URZ ;  /* 0x0000000a071172a4 */ /* 0x000fc4000f8e023f */
[----:B------:R-:W-:Y:S02]  /*245a0*/  ULOP3.LUT UR8, UR8, 0xffff, URZ, 0xc0, !UPT ;  /* 0x0000ffff08087892 */ /* 0x000fe4000f8ec03f */
[----:B------:R-:W-:Y:S02]  /*245b0*/  ULOP3.LUT UR14, UR14, 0x80, URZ, 0xc0, !UPT ;  /* 0x000000800e0e7892 */ /* 0x000fe4000f8ec03f */
[----:B------:R-:W-:Y:S02]  /*245c0*/  ULOP3.LUT UR16, UR16, UR9, URZ, 0xfc, !UPT ;  /* 0x0000000910107292 */ /* 0x000fe4000f8efc3f */
[----:B------:R-:W-:Y:S02]  /*245d0*/  UIADD3 UR17, UR25, UR17, URZ ;  /* 0x0000001119117290 */ /* 0x000fe4000fffe03f */
[----:B------:R-:W-:-:S12]  /*245e0*/  USHF.L.U32 UR18, UR18, UR8, URZ ;  /* 0x0000000812127299 */ /* 0x000fd8000800063f */
.L_x_568:
[----:B------:R-:W-:-:S03]  /*245f0*/  UMOV UR6, 0xffffffff ;  /* 0xffffffff00067882 */ /* 0x000fc60000000000 */
[----:B------:R-:W-:Y:S05]  /*24600*/  BRA.DIV UR6, `(.L_x_558) ;  /* 0x0000000e06d87947 */ /* 0x000fea000b800000 */
[----:B------:R-:W-:-:S13]  /*24610*/  ELECT P0, URZ, PT ;  /* 0x00000000003f782f */ /* 0x000fda0003800000 */
.L_x_579:
[----:B------:R-:W0:Y:S01]  /*24620*/  LDC R2, c[0x0][0x28c] ;  /* 0x0000a300ff027b82 */ /* 0x000e220000000800 */
[----:B------:R-:W-:Y:S01]  /*24630*/  BSSY B1, `(.L_x_559) ;  /* 0x000003c000017945 */ /* 0x000fe20003800000 */
[----:B0-----:R-:W-:-:S13]  /*24640*/  ISETP.LT.OR P0, PT, R2, 0x1, !P0 ;  /* 0x000000010200780c */ /* 0x001fda0004701670 */
[----:B------:R-:W-:Y:S05]  /*24650*/  @P0 BRA `(.L_x_560) ;  /* 0x0000000000e40947 */ /* 0x000fea0003800000 */
[----:B------:R-:W-:Y:S01]  /*24660*/  LEA R2, R5, UR30, 0x1 ;  /* 0x0000001e05027c11 */ /* 0x000fe2000f8e08ff */
[----:B------:R-:W-:Y:S01]  /*24670*/  IMAD.MOV.U32 R13, RZ, RZ, RZ ;  /* 0x000000ffff0d7224 */ /* 0x000fe200078e00ff */
[----:B------:R-:W-:Y:S01]  /*24680*/  LEA R4, R4, UR14, 0x8 ;  /* 0x0000000e04047c11 */ /* 0x000fe2000f8e40ff */
[----:B------:R-:W-:Y:S02]  /*24690*/  IMAD.MOV.U32 R3, RZ, RZ, R15 ;  /* 0x000000ffff037224 */ /* 0x000fe400078e000f */
[----:B------:R-:W-:Y:S02]  /*246a0*/  IMAD.SHL.U32 R2, R2, 0x80, RZ ;  /* 0x0000008002027824 */ /* 0x000fe400078e00ff */
[----:B------:R-:W-:Y:S02]  /*246b0*/  IMAD.MOV.U32 R5, RZ, RZ, R0 ;  /* 0x000000ffff057224 */ /* 0x000fe400078e0000 */
[----:B------:R-:W-:-:S07]  /*246c0*/  IMAD.MOV.U32 R8, RZ, RZ, R6 ;  /* 0x000000ffff087224 */ /* 0x000fce00078e0006 */
.L_x_563:
[----:B------:R-:W0:Y:S01]  /*246d0*/  S2R R12, SR_CgaCtaId ;  /* 0x00000000000c7919 */ /* 0x000e220000008800 */
[----:B------:R-:W-:Y:S01]  /*246e0*/  MOV R11, 0x400 ;  /* 0x00000400000b7802 */ /* 0x000fe20000000f00 */
[----:B------:R-:W1:Y:S03]  /*246f0*/  S2R R14, SR_TID.X ;  /* 0x00000000000e7919 */ /* 0x000e660000002100 */
[----:B0-----:R-:W-:Y:S02]  /*24700*/  LEA R17, R12, R11, 0x18 ;  /* 0x0000000b0c117211 */ /* 0x001fe400078ec0ff */
[----:B------:R-:W-:Y:S02]  /*24710*/  SHF.L.U32 R11, R5, 0x1f, RZ ;  /* 0x0000001f050b7819 */ /* 0x000fe400000006ff */
[----:B-1----:R-:W-:Y:S01]  /*24720*/  LOP3.LUT P1, RZ, R14, 0x7f, RZ, 0xc0, !PT ;  /* 0x0000007f0eff7812 */ /* 0x002fe2000782c0ff */
[----:B------:R-:W-:-:S04]  /*24730*/  IMAD R12, R8, 0x8, R17 ;  /* 0x00000008080c7824 */ /* 0x000fc800078e0211 */
[----:B------:R-:W0:Y:S02]  /*24740*/  SYNCS.PHASECHK.TRANS64.TRYWAIT P0, [R12+URZ+0x20], R11 ;  /* 0x0000200b0c0075a7 */ /* 0x000e24000800017f */
[----:B0-----:R-:W-:Y:S06]  /*24750*/  @!P0 BRA `(.L_x_561) ;  /* 0x0000000c00a48947 */ /* 0x001fec0003800000 */
.L_x_580:
[----:B0-----:R-:W0:Y:S01]  /*24760*/  @!P1 LDC R11, c[0x0][0x500] ;  /* 0x00014000ff0b9b82 */ /* 0x001e220000000800 */
[----:B------:R-:W-:-:S04]  /*24770*/  UPRMT UR6, UR27, 0x9910, URZ ;  /* 0x000099101b067896 */ /* 0x000fc8000800003f */
[----:B------:R-:W-:-:S06]  /*24780*/  UISETP.NE.AND UP0, UPT, UR6, 0x2, UPT ;  /* 0x000000020600788c */ /* 0x000fcc000bf05270 */
[----:B------:R-:W-:Y:S01]  /*24790*/  PLOP3.LUT P0, PT, PT, PT, UP0, 0x80, 0x0 ;  /* 0x000000000000781c */ /* 0x000fe20003f0f008 */
[----:B0-----:R0:W-:-:S12]  /*247a0*/  @!P1 SYNCS.ARRIVE.TRANS64 RZ, [R12+URZ], R11 ;  /* 0x0000000b0cff99a7 */ /* 0x0011d8000800003f */
[----:B------:R-:W-:Y:S05]  /*247b0*/  @P0 BRA `(.L_x_562) ;  /* 0x0000000000040947 */ /* 0x000fea0003800000 */
[----:B------:R-:W-:Y:S01]  /*247c0*/  BPT.TRAP 0x1 ;  /* 0x000000040000795c */ /* 0x000fe20000300000 */
.L_x_562:
[----:B------:R-:W-:Y:S01]  /*247d0*/  R2UR UR7, R8 ;  /* 0x00000000080772ca */ /* 0x000fe200000e0000 */
[----:B------:R-:W-:Y:S01]  /*247e0*/  VIADD R3, R3, 0xffffffff ;  /* 0xffffffff03037836 */ /* 0x000fe20000000000 */
[----:B------:R-:W-:Y:S01]  /*247f0*/  R2UR UR22, R17 ;  /* 0x00000000111672ca */ /* 0x000fe200000e0000 */
[----:B------:R-:W-:Y:S01]  /*24800*/  UIADD3 UR6, UP0, UR28, 0xf0, URZ ;  /* 0x000000f01c067890 */ /* 0x000fe2000ff1e03f */
[----:B------:R-:W-:Y:S01]  /*24810*/  R2UR UR23, R2 ;  /* 0x00000000021772ca */ /* 0x000fe200000e0000 */
[----:B------:R-:W-:Y:S01]  /*24820*/  UIADD3 UR34, UP1, UR28, 0x1f0, URZ ;  /* 0x000001f01c227890 */ /* 0x000fe2000ff3e03f */
[----:B------:R-:W-:Y:S01]  /*24830*/  R2UR UR9, R12 ;  /* 0x000000000c0972ca */ /* 0x000fe200000e0000 */
[----:B------:R-:W-:Y:S01]  /*24840*/  UPRMT UR19, URZ, 0x5410, UR18 ;  /* 0x000054103f137896 */ /* 0x000fe20008000012 */
[----:B------:R-:W-:Y:S01]  /*24850*/  R2UR UR10, R13 ;  /* 0x000000000d0a72ca */ /* 0x000fe200000e0000 */
[----:B------:R-:W-:Y:S01]  /*24860*/  VIADD R8, R8, 0x1 ;  /* 0x0000000108087836 */ /* 0x000fe20000000000 */
[----:B------:R-:W-:Y:S01]  /*24870*/  R2UR UR12, R10 ;  /* 0x000000000a0c72ca */ /* 0x000fe200000e0000 */
[----:B------:R-:W-:Y:S01]  /*24880*/  UPRMT UR32, URZ, 0x5410, UR16 ;  /* 0x000054103f207896 */ /* 0x000fe20008000010 */
[----:B------:R-:W-:Y:S01]  /*24890*/  R2UR UR26, R4 ;  /* 0x00000000041a72ca */ /* 0x000fe200000e0000 */
[----:B------:R-:W-:Y:S01]  /*248a0*/  USHF.L.U32 UR7, UR7, 0xe, URZ ;  /* 0x0000000e07077899 */ /* 0x000fe2000800063f */
[----:B------:R-:W-:Y:S01]  /*248b0*/  ISETP.GT.AND P1, PT, R3, 0x1, PT ;  /* 0x000000010300780c */ /* 0x000fe20003f24270 */
[----:B------:R-:W-:Y:S01]  /*248c0*/  UIADD3.X UR35, URZ, UR29, URZ, UP1, !UPT ;  /* 0x0000001d3f237290 */ /* 0x000fe20008ffe43f */
[C---:B------:R-:W-:Y:S01]  /*248d0*/  ISETP.NE.AND P0, PT, R8.reuse, 0x4, PT ;  /* 0x000000040800780c */ /* 0x040fe20003f05270 */
[----:B------:R-:W-:Y:S01]  /*248e0*/  ULEA UR8, UR30, UR7, 0xd ;  /* 0x000000071e087291 */ /* 0x000fe2000f8e683f */
[----:B------:R-:W-:Y:S01]  /*248f0*/  VIADD R13, R13, 0x40 ;  /* 0x000000400d0d7836 */ /* 0x000fe20000000000 */
[----:B------:R-:W-:Y:S01]  /*24900*/  ULOP3.LUT UR11, UR7, 0x2000, UR31, 0xf8, !UPT ;  /* 0x00002000070b7892 */ /* 0x000fe2000f8ef81f */
[----:B0-----:R-:W-:Y:S01]  /*24910*/  SEL R12, RZ, 0x1, P0 ;  /* 0x00000001ff0c7807 */ /* 0x001fe20000000000 */
[----:B------:R-:W-:Y:S01]  /*24920*/  UIADD3 UR8, UR22, 0x100, UR8 ;  /* 0x0000010016087890 */ /* 0x000fe2000fffe008 */
[----:B------:R-:W-:Y:S01]  /*24930*/  SEL R8, R8, RZ, P0 ;  /* 0x000000ff08087207 */ /* 0x000fe20000000000 */
[----:B------:R-:W-:Y:S01]  /*24940*/  UIADD3.X UR7, URZ, UR29, URZ, UP0, !UPT ;  /* 0x0000001d3f077290 */ /* 0x000fe200087fe43f */
[----:B------:R-:W-:Y:S01]  /*24950*/  LOP3.LUT R5, R5, R12, RZ, 0x3c, !PT ;  /* 0x0000000c05057212 */ /* 0x000fe200078e3cff */
[----:B------:R-:W-:Y:S01]  /*24960*/  UIADD3 UR22, UR22, 0x10100, UR11 ;  /* 0x0001010016167890 */ /* 0x000fe2000fffe00b */
[----:B------:R-:W-:Y:S01]  /*24970*/  UMOV UR20, 0x0 ;  /* 0x0000000000147882 */ /* 0x000fe20000000000 */
[----:B------:R-:W-:Y:S01]  /*24980*/  UMOV UR21, 0x10000000 ;  /* 0x1000000000157882 */ /* 0x000fe20000000000 */
[----:B------:R-:W-:-:S04]  /*24990*/  UMOV UR11, UR23 ;  /* 0x00000017000b7c82 */ /* 0x000fc80008000000 */
[----:B------:R0:W-:Y:S02]  /*249a0*/  UTMALDG.3D.MULTICAST [UR8], [UR6], UR19, desc[UR20] ;  /* 0x00001408060073b4 */ /* 0x0001e40008011813 */
[----:B0-----:R-:W-:Y:S01]  /*249b0*/  UMOV UR8, UR22 ;  /* 0x0000001600087c82 */ /* 0x001fe20008000000 */
[----:B------:R-:W-:Y:S02]  /*249c0*/  UMOV UR11, UR26 ;  /* 0x0000001a000b7c82 */ /* 0x000fe40008000000 */
[----:B------:R0:W-:Y:S02]  /*249d0*/  UTMALDG.3D.MULTICAST [UR8], [UR34], UR32, desc[UR20] ;  /* 0x00001408220073b4 */ /* 0x0001e40008011820 */
[----:B0-----:R-:W-:Y:S05]  /*249e0*/  @P1 BRA `(.L_x_563) ;  /* 0xfffffffc00381947 */ /* 0x001fea000383ffff */
.L_x_560:
[----:B------:R-:W-:Y:S05]  /*249f0*/  BSYNC B1 ;  /* 0x0000000000017941 */ /* 0x000fea0003800000 */
.L_x_559:
[----:B------:R-:W2:Y:S01]  /*24a00*/  LDL.LU R16, [R1+0x45c] ;  /* 0x00045c0001107983 */ /* 0x000ea20000300800 */
[----:B------:R-:W-:Y:S01]  /*24a10*/  LOP3.LUT P2, RZ, R9, 0xff, RZ, 0xc0, !PT ;  /* 0x000000ff09ff7812 */ /* 0x000fe2000784c0ff */
[----:B------:R-:W-:Y:S01]  /*24a20*/  IMAD.IADD R6, R7, 0x1, R6 ;  /* 0x0000000107067824 */ /* 0x000fe200078e0206 */
[----:B------:R-:W-:Y:S01]  /*24a30*/  ULDC.64 UR6, c[0x0][0x650] ;  /* 0x0001940000067ab9 */ /* 0x000fe20000000a00 */
[----:B------:R-:W3:Y:S01]  /*24a40*/  LDL.LU R14, [R1+0x460] ;  /* 0x00046000010e7983 */ /* 0x000ee20000300800 */
[----:B------:R-:W-:Y:S01]  /*24a50*/  BSSY B1, `(.L_x_564) ;  /* 0x000006f000017945 */ /* 0x000fe20003800000 */
[----:B------:R-:W-:Y:S01]  /*24a60*/  IMAD.MOV.U32 R5, RZ, RZ, -0x1 ;  /* 0xffffffffff057424 */ /* 0x000fe200078e00ff */
[----:B------:R-:W-:Y:S01]  /*24a70*/  SHF.R.U32.HI R2, RZ, 0x2, R6 ;  /* 0x00000002ff027819 */ /* 0x000fe20000011606 */
[----:B------:R-:W-:Y:S01]  /*24a80*/  IMAD.MOV.U32 R4, RZ, RZ, -0x1 ;  /* 0xffffffffff047424 */ /* 0x000fe200078e00ff */
[----:B------:R-:W-:Y:S01]  /*24a90*/  ISETP.GT.U32.AND P0, PT, R6, 0x3, PT ;  /* 0x000000030600780c */ /* 0x000fe20003f04070 */
[----:B------:R-:W-:Y:S01]  /*24aa0*/  IMAD.MOV.U32 R10, RZ, RZ, -0x1 ;  /* 0xffffffffff0a7424 */ /* 0x000fe200078e00ff */
[----:B------:R-:W-:-:S02]  /*24ab0*/  LOP3.LUT R2, R2, 0x1, RZ, 0xc0, !PT ;  /* 0x0000000102027812 */ /* 0x000fc400078ec0ff */
[C---:B------:R-:W-:Y:S01]  /*24ac0*/  ISETP.LT.U32.AND P0, PT, R7.reuse, 0x4, P0 ;  /* 0x000000040700780c */ /* 0x040fe20000701070 */
[----:B------:R-:W0:Y:S01]  /*24ad0*/  @P2 S2R R3, SR_CgaCtaId ;  /* 0x0000000000032919 */ /* 0x000e220000008800 */
[----:B------:R-:W-:Y:S02]  /*24ae0*/  ISETP.NE.U32.AND P1, PT, R2, 0x1, PT ;  /* 0x000000010200780c */ /* 0x000fe40003f25070 */
[----:B------:R-:W-:Y:S02]  /*24af0*/  @P2 MOV R2, 0x400 ;  /* 0x0000040000022802 */ /* 0x000fe40000000f00 */
[----:B------:R-:W-:Y:S02]  /*24b00*/  ISETP.GT.U32.AND P1, PT, R7, 0x3, !P1 ;  /* 0x000000030700780c */ /* 0x000fe40004f24070 */
[----:B------:R-:W-:Y:S02]  /*24b10*/  LOP3.LUT R6, R6, 0x3, RZ, 0xc0, !PT ;  /* 0x0000000306067812 */ /* 0x000fe400078ec0ff */
[----:B------:R-:W-:-:S02]  /*24b20*/  PRMT R9, RZ, 0x7610, R9 ;  /* 0x00007610ff097816 */ /* 0x000fc40000000009 */
[----:B0-----:R-:W-:Y:S02]  /*24b30*/  @P2 LEA R2, R3, R2, 0x18 ;  /* 0x0000000203022211 */ /* 0x001fe400078ec0ff */
[----:B------:R-:W-:Y:S02]  /*24b40*/  SEL R3, RZ, 0x1, !P0 ;  /* 0x00000001ff037807 */ /* 0x000fe40004000000 */
[----:B------:R0:W-:Y:S02]  /*24b50*/  @P2 SYNCS.ARRIVE.TRANS64.A1T0 RZ, [R2+URZ+0x58], RZ ;  /* 0x000058ff02ff29a7 */ /* 0x0001e4000810003f */
[----:B0-----:R-:W-:-:S04]  /*24b60*/  SEL R2, RZ, 0x1, !P1 ;  /* 0x00000001ff027807 */ /* 0x001fc80004800000 */
[----:B------:R-:W-:Y:S02]  /*24b70*/  LOP3.LUT R0, R2, R0, R3, 0x96, !PT ;  /* 0x0000000002007212 */ /* 0x000fe400078e9603 */
[----:B------:R-:W-:Y:S02]  /*24b80*/  PRMT R2, RZ, 0x7610, R2 ;  /* 0x00007610ff027816 */ /* 0x000fe40000000002 */
[----:B---3--:R-:W-:-:S04]  /*24b90*/  IADD3 R14, P0, R14, UR24, RZ ;  /* 0x000000180e0e7c10 */ /* 0x008fc8000ff1e0ff */
[----:B--2---:R-:W-:Y:S01]  /*24ba0*/  IADD3.X R16, R16, UR17, RZ, P0, !PT ;  /* 0x0000001110107c10 */ /* 0x004fe200087fe4ff */
[----:B------:R0:W-:Y:S01]  /*24bb0*/  STL [R1+0x460], R14 ;  /* 0x0004600e01007387 */ /* 0x0001e20000100800 */
[----:B------:R-:W-:-:S03]  /*24bc0*/  ISETP.GE.U32.AND P0, PT, R14, UR6, PT ;  /* 0x000000060e007c0c */ /* 0x000fc6000bf06070 */
[----:B------:R0:W-:Y:S01]  /*24bd0*/  STL [R1+0x45c], R16 ;  /* 0x00045c1001007387 */ /* 0x0001e20000100800 */
[----:B------:R-:W-:-:S13]  /*24be0*/  ISETP.GE.U32.AND.EX P0, PT, R16, UR7, PT, P0 ;  /* 0x0000000710007c0c */ /* 0x000fda000bf06100 */
[----:B0-----:R-:W-:Y:S05]  /*24bf0*/  @P0 BRA `(.L_x_565) ;  /* 0x0000000400500947 */ /* 0x001fea0003800000 */
[----:B------:R-:W0:Y:S01]  /*24c00*/  S2R R8, SR_CTAID.X ;  /* 0x0000000000087919 */ /* 0x000e220000002500 */
[----:B------:R-:W-:Y:S01]  /*24c10*/  ULDC UR6, c[0x0][0x150] ;  /* 0x0000540000067ab9 */ /* 0x000fe20000000800 */
[----:B------:R-:W1:Y:S01]  /*24c20*/  LDC R3, c[0x0][0x144] ;  /* 0x00005100ff037b82 */ /* 0x000e620000000800 */
[----:B------:R-:W-:Y:S01]  /*24c30*/  ULDC UR9, c[0x0][0x630] ;  /* 0x00018c0000097ab9 */ /* 0x000fe20000000800 */
[----:B------:R-:W2:Y:S06]  /*24c40*/  S2R R5, SR_CTAID.Y ;  /* 0x0000000000057919 */ /* 0x000eac0000002600 */
[----:B------:R-:W3:Y:S01]  /*24c50*/  LDC R12, c[0x0][0x148] ;  /* 0x00005200ff0c7b82 */ /* 0x000ee20000000800 */
[----:B0-----:R-:W-:-:S02]  /*24c60*/  I2FP.F32.U32 R2, R8 ;  /* 0x0000000800027245 */ /* 0x001fc40000201000 */
[----:B--2---:R-:W-:-:S03]  /*24c70*/  I2FP.F32.U32 R4, R5 ;  /* 0x0000000500047245 */ /* 0x004fc60000201000 */
[----:B------:R-:W-:Y:S01]  /*24c80*/  FMUL R2, R2, UR6 ;  /* 0x0000000602027c20 */ /* 0x000fe20008400000 */
[----:B------:R-:W-:Y:S02]  /*24c90*/  ULDC UR6, c[0x0][0x154] ;  /* 0x0000550000067ab9 */ /* 0x000fe40000000800 */
[----:B------:R-:W-:Y:S01]  /*24ca0*/  FMUL R10, R4, UR6 ;  /* 0x00000006040a7c20 */ /* 0x000fe20008400000 */
[----:B------:R-:W-:Y:S02]  /*24cb0*/  ULDC.64 UR6, c[0x0][0x628] ;  /* 0x00018a0000067ab9 */ /* 0x000fe40000000a00 */
[----:B------:R-:W0:Y:S01]  /*24cc0*/  F2I.U32.TRUNC.NTZ R2, R2 ;  /* 0x0000000200027305 */ /* 0x000e22000020f000 */
[----:B------:R-:W-:-:S04]  /*24cd0*/  ISETP.NE.U32.AND P0, PT, RZ, UR6, PT ;  /* 0x00000006ff007c0c */ /* 0x000fc8000bf05070 */
[----:B------:R-:W-:-:S03]  /*24ce0*/  ISETP.NE.AND.EX P0, PT, RZ, UR7, PT, P0 ;  /* 0x00000007ff007c0c */ /* 0x000fc6000bf05300 */
[----:B------:R-:W2:Y:S01]  /*24cf0*/  F2I.U32.TRUNC.NTZ R10, R10 ;  /* 0x0000000a000a7305 */ /* 0x000ea2000020f000 */
[----:B0-----:R-:W-:Y:S02]  /*24d00*/  IMAD.MOV R4, RZ, RZ, -R2 ;  /* 0x000000ffff047224 */ /* 0x001fe400078e0a02 */
[----:B------:R-:W-:Y:S02]  /*24d10*/  IMAD.MOV.U32 R2, RZ, RZ, R14 ;  /* 0x000000ffff027224 */ /* 0x000fe400078e000e */
[----:B-1----:R-:W-:Y:S02]  /*24d20*/  IMAD R8, R3, R4, R8 ;  /* 0x0000000403087224 */ /* 0x002fe400078e0208 */
[----:B--2---:R-:W-:-:S04]  /*24d30*/  IMAD.MOV R3, RZ, RZ, -R10 ;  /* 0x000000ffff037224 */ /* 0x004fc800078e0a0a */
[----:B---3--:R-:W-:Y:S02]  /*24d40*/  @P4 IMAD R8, R12, R3, R5 ;  /* 0x000000030c084224 */ /* 0x008fe400078e0205 */
[----:B------:R-:W-:Y:S01]  /*24d50*/  IMAD.MOV.U32 R3, RZ, RZ, R16 ;  /* 0x000000ffff037224 */ /* 0x000fe200078e0010 */
[----:B------:R-:W-:Y:S06]  /*24d60*/  @!P0 BRA `(.L_x_566) ;  /* 0x0000000000288947 */ /* 0x000fec0003800000 */
[----:B------:R-:W-:Y:S02]  /*24d70*/  ULDC UR8, c[0x0][0x634] ;  /* 0x00018d0000087ab9 */ /* 0x000fe40000000800 */
[----:B------:R-:W-:-:S05]  /*24d80*/  IADD3 R3, P0, R14, UR8, RZ ;  /* 0x000000080e037c10 */ /* 0x000fca000ff1e0ff */
[----:B------:R-:W-:-:S04]  /*24d90*/  IMAD.X R11, RZ, RZ, R16, P0 ;  /* 0x000000ffff0b7224 */ /* 0x000fc800000e0610 */
[----:B------:R-:W-:-:S04]  /*24da0*/  IMAD.WIDE.U32 R4, R11, UR6, RZ ;  /* 0x000000060b047c25 */ /* 0x000fc8000f8e00ff */
[----:B------:R-:W-:-:S04]  /*24db0*/  IMAD.WIDE.U32 R4, P0, R3, UR7, R4 ;  /* 0x0000000703047c25 */ /* 0x000fc8000f800004 */
[----:B------:R-:W-:-:S04]  /*24dc0*/  IMAD.WIDE.U32 R2, R3, UR6, RZ ;  /* 0x0000000603027c25 */ /* 0x000fc8000f8e00ff */
[----:B------:R-:W-:Y:S01]  /*24dd0*/  IMAD.MOV.U32 R2, RZ, RZ, R5 ;  /* 0x000000ffff027224 */ /* 0x000fe200078e0005 */
[----:B------:R-:W-:Y:S01]  /*24de0*/  IADD3 RZ, P1, R3, R4, RZ ;  /* 0x0000000403ff7210 */ /* 0x000fe20007f3e0ff */
[----:B------:R-:W-:-:S04]  /*24df0*/  IMAD.X R3, RZ, RZ, RZ, P0 ;  /* 0x000000ffff037224 */ /* 0x000fc800000e06ff */
[----:B------:R-:W-:-:S08]  /*24e00*/  IMAD.WIDE.U32.X R2, R11, UR7, R2, P1 ;  /* 0x000000070b027c25 */ /* 0x000fd000088e0402 */
.L_x_566:
[--C-:B------:R-:W-:Y:S01]  /*24e10*/  SHF.R.U64 R10, R2, UR9, R3.reuse ;  /* 0x00000009020a7c19 */ /* 0x100fe20008001203 */
[----:B------:R-:W-:Y:S01]  /*24e20*/  ULDC.64 UR6, c[0x0][0x620] ;  /* 0x0001880000067ab9 */ /* 0x000fe20000000a00 */
[----:B------:R-:W-:Y:S01]  /*24e30*/  SHF.R.U32.HI R2, RZ, UR9, R3 ;  /* 0x00000009ff027c19 */ /* 0x000fe20008011603 */
[----:B------:R-:W-:Y:S01]  /*24e40*/  IMAD.MOV.U32 R3, RZ, RZ, R16 ;  /* 0x000000ffff037224 */ /* 0x000fe200078e0010 */
[----:B------:R-:W-:Y:S01]  /*24e50*/  IADD3 R11, P0, RZ, -R10, RZ ;  /* 0x8000000aff0b7210 */ /* 0x000fe20007f1e0ff */
[----:B------:R-:W-:-:S04]  /*24e60*/  ULDC.64 UR8, c[0x0][0x640] ;  /* 0x0001900000087ab9 */ /* 0x000fc80000000a00 */
[----:B------:R-:W-:Y:S01]  /*24e70*/  IMAD.X R2, RZ, RZ, ~R2, P0 ;  /* 0x000000ffff027224 */ /* 0x000fe200000e0e02 */
[----:B------:R-:W-:-:S03]  /*24e80*/  ISETP.NE.U32.AND P0, PT, RZ, UR8, PT ;  /* 0x00000008ff007c0c */ /* 0x000fc6000bf05070 */
[----:B------:R-:W-:Y:S01]  /*24e90*/  IMAD R2, R2, UR6, RZ ;  /* 0x0000000602027c24 */ /* 0x000fe2000f8e02ff */
[----:B------:R-:W-:-:S03]  /*24ea0*/  ISETP.NE.AND.EX P0, PT, RZ, UR9, PT, P0 ;  /* 0x00000009ff007c0c */ /* 0x000fc6000bf05300 */
[----:B------:R-:W-:Y:S02]  /*24eb0*/  IMAD R5, R11, UR7, R2 ;  /* 0x000000070b057c24 */ /* 0x000fe4000f8e0202 */
[----:B------:R-:W-:-:S04]  /*24ec0*/  IMAD.MOV.U32 R2, RZ, RZ, R14 ;  /* 0x000000ffff027224 */ /* 0x000fc800078e000e */
[----:B------:R-:W-:Y:S01]  /*24ed0*/  IMAD.WIDE.U32 R2, R11, UR6, R2 ;  /* 0x000000060b027c25 */ /* 0x000fe2000f8e0002 */
[----:B------:R-:W-:-:S03]  /*24ee0*/  ULDC UR6, c[0x0][0x618] ;  /* 0x0001860000067ab9 */ /* 0x000fc60000000800 */
[----:B------:R-:W-:-:S05]  /*24ef0*/  IMAD.IADD R3, R3, 0x1, R5 ;  /* 0x0000000103037824 */ /* 0x000fca00078e0205 */
[--C-:B------:R-:W-:Y:S02]  /*24f00*/  SHF.R.U64 R11, R2, UR6, R3.reuse ;  /* 0x00000006020b7c19 */ /* 0x100fe40008001203 */
[----:B------:R-:W-:Y:S01]  /*24f10*/  SHF.R.U32.HI R2, RZ, UR6, R3 ;  /* 0x00000006ff027c19 */ /* 0x000fe20008011603 */
[----:B------:R-:W-:-:S03]  /*24f20*/  ULDC UR6, c[0x0][0x608] ;  /* 0x0001820000067ab9 */ /* 0x000fc60000000800 */
[--C-:B------:R-:W-:Y:S02]  /*24f30*/  SHF.R.U64 R12, R11, UR6, R2.reuse ;  /* 0x000000060b0c7c19 */ /* 0x100fe40008001202 */
[----:B------:R-:W-:Y:S01]  /*24f40*/  SHF.R.U32.HI R3, RZ, UR6, R2 ;  /* 0x00000006ff037c19 */ /* 0x000fe20008011602 */
[----:B------:R-:W-:-:S03]  /*24f50*/  ULDC UR6, c[0x0][0x658] ;  /* 0x0001960000067ab9 */ /* 0x000fc60000000800 */
[--C-:B------:R-:W-:Y:S02]  /*24f60*/  SHF.R.U64 R13, R12, UR6, R3.reuse ;  /* 0x000000060c0d7c19 */ /* 0x100fe40008001203 */
[----:B------:R-:W-:-:S03]  /*24f70*/  SHF.R.U32.HI R14, RZ, UR6, R3 ;  /* 0x00000006ff0e7c19 */ /* 0x000fc60008011603 */
[----:B------:R-:W-:Y:S02]  /*24f80*/  IMAD.MOV.U32 R2, RZ, RZ, R13 ;  /* 0x000000ffff027224 */ /* 0x000fe400078e000d */
        /* <DEDUP_REMOVED lines=12> */
.L_x_567:
[----:B------:R-:W-:Y:S01]  /*25050*/  ULDC UR6, c[0x0][0x648] ;  /* 0x0001920000067ab9 */ /* 0x000fe20000000800 */
[----:B------:R-:W-:Y:S02]  /*25060*/  LOP3.LUT R12, R12, UR15, RZ, 0xc0, !PT ;  /* 0x0000000f0c0c7c12 */ /* 0x000fe4000f8ec0ff */
[----:B------:R-:W-:Y:S01]  /*25070*/  SHF.R.U64 R3, R2, UR6, R3 ;  /* 0x0000000602037c19 */ /* 0x000fe20008001203 */
[----:B------:R-:W-:-:S04]  /*25080*/  ULDC UR6, c[0x0][0x638] ;  /* 0x00018e0000067ab9 */ /* 0x000fc80000000800 */
[----:B------:R-:W-:Y:S02]  /*25090*/  IMAD.MOV R2, RZ, RZ, -R3 ;  /* 0x000000ffff027224 */ /* 0x000fe400078e0a03 */
[----:B------:R-:W-:Y:S02]  /*250a0*/  IMAD R5, R3, UR5, R12 ;  /* 0x0000000503057c24 */ /* 0x000fe4000f8e020c */
[----:B------:R-:W-:Y:S01]  /*250b0*/  IMAD R13, R2, UR6, R13 ;  /* 0x00000006020d7c24 */ /* 0x000fe2000f8e020d */
[----:B------:R-:W-:Y:S01]  /*250c0*/  ULDC UR6, c[0x0][0x610] ;  /* 0x0001840000067ab9 */ /* 0x000fe20000000800 */
[----:B------:R-:W-:Y:S01]  /*250d0*/  LOP3.LUT R2, R11, UR4, RZ, 0xc0, !PT ;  /* 0x000000040b027c12 */ /* 0x000fe2000f8ec0ff */
[----:B------:R-:W-:Y:S01]  /*250e0*/  IMAD R8, R5, UR6, R8 ;  /* 0x0000000605087c24 */ /* 0x000fe2000f8e0208 */
[----:B------:R-:W-:-:S03]  /*250f0*/  ULDC UR6, c[0x0][0x600] ;  /* 0x0001800000067ab9 */ /* 0x000fc60000000800 */
[----:B------:R-:W-:Y:S02]  /*25100*/  IMAD R13, R13, UR6, R2 ;  /* 0x000000060d0d7c24 */ /* 0x000fe4000f8e0202 */
[----:B------:R-:W-:-:S03]  /*25110*/  IMAD.MOV.U32 R2, RZ, RZ, 0x1 ;  /* 0x00000001ff027424 */ /* 0x000fc600078e00ff */
[----:B------:R-:W-:Y:S02]  /*25120*/  SEL R4, R13, R8, !P4 ;  /* 0x000000080d047207 */ /* 0x000fe40006000000 */
[----:B------:R-:W-:-:S07]  /*25130*/  SEL R5, R8, R13, !P4 ;  /* 0x0000000d08057207 */ /* 0x000fce0006000000 */
.L_x_565:
[----:B------:R-:W-:Y:S05]  /*25140*/  BSYNC B1 ;  /* 0x0000000000017941 */ /* 0x000fea0003800000 */
.L_x_564:
[----:B------:R-:W-:-:S13]  /*25150*/  LOP3.LUT P0, RZ, R2, 0xff, RZ, 0xc0, !PT ;  /* 0x000000ff02ff7812 */ /* 0x000fda000780c0ff */
[----:B------:R-:W-:Y:S05]  /*25160*/  @P0 BRA `(.L_x_568) ;  /* 0xfffffff400200947 */ /* 0x000fea000383ffff */
[----:B------:R-:W-:Y:S05]  /*25170*/  BSYNC B0 ;  /* 0x0000000000007941 */ /* 0x000fea0003800000 */
.L_x_557:
[----:B------:R-:W-:-:S03]  /*25180*/  UMOV UR6, 0xffffffff ;  /* 0xffffffff00067882 */ /* 0x000fc60000000000 */
[----:B------:R-:W-:Y:S05]  /*25190*/  BRA.DIV UR6, `(.L_x_569) ;  /* 0x0000000606287947 */ /* 0x000fea000b800000 */
[----:B------:R-:W-:-:S13]  /*251a0*/  ELECT P0, URZ, PT ;  /* 0x00000000003f782f */ /* 0x000fda0003800000 */
.L_x_583:
[----:B------:R-:W-:Y:S04]  /*251b0*/  BSSY B0, `(.L_x_570) ;  /* 0x000002c000007945 */ /* 0x000fe80003800000 */
[----:B------:R-:W-:Y:S05]  /*251c0*/  @!P0 BRA `(.L_x_571) ;  /* 0x0000000000a88947 */ /* 0x000fea0003800000 */
[----:B------:R-:W-:-:S04]  /*251d0*/  ULOP3.LUT UR6, UR13, 0x2, URZ, 0xfc, !UPT ;  /* 0x000000020d067892 */ /* 0x000fc8000f8efc3f */
[----:B------:R-:W-:-:S06]  /*251e0*/  UISETP.NE.AND UP0, UPT, UR6, 0x3, UPT ;  /* 0x000000030600788c */ /* 0x000fcc000bf05270 */
[----:B------:R-:W-:-:S13]  /*251f0*/  PLOP3.LUT P0, PT, PT, PT, UP0, 0x80, 0x0 ;  /* 0x000000000000781c */ /* 0x000fda0003f0f008 */
[----:B------:R-:W-:Y:S05]  /*25200*/  @!P0 BRA `(.L_x_572) ;  /* 0x0000000000048947 */ /* 0x000fea0003800000 */
[----:B------:R-:W-:Y:S01]  /*25210*/  BPT.TRAP 0x1 ;  /* 0x000000040000795c */ /* 0x000fe20000300000 */
.L_x_572:
[----:B------:R-:W0:Y:S01]  /*25220*/  S2R R3, SR_CgaCtaId ;  /* 0x0000000000037919 */ /* 0x000e220000008800 */
[----:B------:R-:W-:-:S04]  /*25230*/  MOV R2, 0x400 ;  /* 0x0000040000027802 */ /* 0x000fc80000000f00 */
[----:B0-----:R-:W-:Y:S02]  /*25240*/  LEA R3, R3, R2, 0x18 ;  /* 0x0000000203037211 */ /* 0x001fe400078ec0ff */
[----:B------:R-:W-:-:S03]  /*25250*/  SHF.L.U32 R2, R0, 0x1f, RZ ;  /* 0x0000001f00027819 */ /* 0x000fc600000006ff */
[----:B------:R-:W-:-:S04]  /*25260*/  VIADD R3, R3, 0x20 ;  /* 0x0000002003037836 */ /* 0x000fc80000000000 */
[----:B------:R-:W-:-:S04]  /*25270*/  IMAD R5, R6, 0x8, R3 ;  /* 0x0000000806057824 */ /* 0x000fc800078e0203 */
[----:B------:R-:W0:Y:S02]  /*25280*/  SYNCS.PHASECHK.TRANS64.TRYWAIT P0, [R5+URZ], R2 ;  /* 0x00000002050075a7 */ /* 0x000e24000800017f */
[----:B0-----:R-:W-:Y:S05]  /*25290*/  @!P0 BRA `(.L_x_573) ;  /* 0x0000000400088947 */ /* 0x001fea0003800000 */
.L_x_584:
[----:B------:R-:W-:-:S05]  /*252a0*/  VIADD R6, R6, 0x1 ;  /* 0x0000000106067836 */ /* 0x000fca0000000000 */
[----:B------:R-:W-:-:S04]  /*252b0*/  ISETP.NE.AND P0, PT, R6, 0x4, PT ;  /* 0x000000040600780c */ /* 0x000fc80003f05270 */
[----:B0-----:R-:W-:Y:S02]  /*252c0*/  SEL R5, RZ, 0x1, P0 ;  /* 0x00000001ff057807 */ /* 0x001fe40000000000 */
[----:B------:R-:W-:Y:S02]  /*252d0*/  SEL R6, R6, RZ, P0 ;  /* 0x000000ff06067207 */ /* 0x000fe40000000000 */
[----:B------:R-:W-:-:S03]  /*252e0*/  LOP3.LUT R5, R0, R5, RZ, 0x3c, !PT ;  /* 0x0000000500057212 */ /* 0x000fc600078e3cff */
[----:B------:R-:W-:Y:S01]  /*252f0*/  IMAD R7, R6, 0x8, R3 ;  /* 0x0000000806077824 */ /* 0x000fe200078e0203 */
[----:B------:R-:W-:-:S04]  /*25300*/  SHF.L.U32 R0, R5, 0x1f, RZ ;  /* 0x0000001f05007819 */ /* 0x000fc800000006ff */
[----:B------:R-:W0:Y:S02]  /*25310*/  SYNCS.PHASECHK.TRANS64.TRYWAIT P0, [R7+URZ], R0 ;  /* 0x00000000070075a7 */ /* 0x000e24000800017f */
[----:B0-----:R-:W-:Y:S05]  /*25320*/  @!P0 BRA `(.L_x_574) ;  /* 0x0000000000f88947 */ /* 0x001fea0003800000 */
.L_x_585:
[----:B0-----:R-:W-:-:S05]  /*25330*/  VIADD R0, R6, 0x1 ;  /* 0x0000000106007836 */ /* 0x001fca0000000000 */
[----:B------:R-:W-:-:S04]  /*25340*/  ISETP.NE.AND P0, PT, R0, 0x4, PT ;  /* 0x000000040000780c */ /* 0x000fc80003f05270 */
[----:B------:R-:W-:Y:S02]  /*25350*/  SEL R2, RZ, 0x1, P0 ;  /* 0x00000001ff027807 */ /* 0x000fe40000000000 */
[----:B------:R-:W-:Y:S02]  /*25360*/  SEL R4, R0, RZ, P0 ;  /* 0x000000ff00047207 */ /* 0x000fe40000000000 */
[----:B------:R-:W-:-:S03]  /*25370*/  LOP3.LUT R5, R5, R2, RZ, 0x3c, !PT ;  /* 0x0000000205057212 */ /* 0x000fc600078e3cff */
[----:B------:R-:W-:Y:S01]  /*25380*/  IMAD R7, R4, 0x8, R3 ;  /* 0x0000000804077824 */ /* 0x000fe200078e0203 */
[----:B------:R-:W-:-:S04]  /*25390*/  SHF.L.U32 R0, R5, 0x1f, RZ ;  /* 0x0000001f05007819 */ /* 0x000fc800000006ff */
[----:B------:R-:W0:Y:S02]  /*253a0*/  SYNCS.PHASECHK.TRANS64.TRYWAIT P0, [R7+URZ], R0 ;  /* 0x00000000070075a7 */ /* 0x000e24000800017f */
[----:B0-----:R-:W-:Y:S05]  /*253b0*/  @!P0 BRA `(.L_x_575) ;  /* 0x0000000000e88947 */ /* 0x001fea0003800000 */
.L_x_586:
[----:B0-----:R-:W-:-:S05]  /*253c0*/  VIADD R0, R4, 0x1 ;  /* 0x0000000104007836 */ /* 0x001fca0000000000 */
[----:B------:R-:W-:-:S04]  /*253d0*/  ISETP.NE.AND P0, PT, R0, 0x4, PT ;  /* 0x000000040000780c */ /* 0x000fc80003f05270 */
[----:B------:R-:W-:Y:S02]  /*253e0*/  SEL R2, RZ, 0x1, P0 ;  /* 0x00000001ff027807 */ /* 0x000fe40000000000 */
[----:B------:R-:W-:Y:S02]  /*253f0*/  SEL R0, R0, RZ, P0 ;  /* 0x000000ff00007207 */ /* 0x000fe40000000000 */
[----:B------:R-:W-:-:S03]  /*25400*/  LOP3.LUT R2, R5, R2, RZ, 0x3c, !PT ;  /* 0x0000000205027212 */ /* 0x000fc600078e3cff */
[----:B------:R-:W-:Y:S01]  /*25410*/  IMAD R3, R0, 0x8, R3 ;  /* 0x0000000800037824 */ /* 0x000fe200078e0203 */
[----:B------:R-:W-:-:S07]  /*25420*/  SHF.L.U32 R0, R2, 0x1f, RZ ;  /* 0x0000001f02007819 */ /* 0x000fce00000006ff */
.L_x_576:
[----:B0-----:R0:W1:Y:S02]  /*25430*/  SYNCS.PHASECHK.TRANS64.TRYWAIT P0, [R3+URZ], R0 ;  /* 0x00000000030075a7 */ /* 0x001064000800017f */
[----:B-1----:R-:W-:Y:S05]  /*25440*/  @!P0 NANOSLEEP.SYNCS 0x989680 ;  /* 0x009896800000895d */ /* 0x002fea0003900000 */
[----:B------:R-:W1:Y:S02]  /*25450*/  @!P0 SYNCS.PHASECHK.TRANS64 P0, [R3+URZ], R0 ;  /* 0x00000000030085a7 */ /* 0x000e64000800007f */
[----:B-1----:R-:W-:Y:S05]  /*25460*/  @!P0 BRA `(.L_x_576) ;  /* 0xfffffffc00f08947 */ /* 0x002fea000383ffff */
.L_x_571:
[----:B------:R-:W-:Y:S05]  /*25470*/  BSYNC B0 ;  /* 0x0000000000007941 */ /* 0x000fea0003800000 */
.L_x_570:
[----:B------:R-:W-:Y:S05]  /*25480*/  EXIT ;  /* 0x000000000000794d */ /* 0x000fea0003800000 */
.L_x_21:
[----:B--2---:R-:W-:-:S04]  /*25490*/  IMAD.U32 R3, RZ, RZ, UR6 ;  /* 0x00000006ff037e24 */ /* 0x004fc8000f8e00ff */
[----:B------:R2:W3:Y:S03]  /*254a0*/  SYNCS.PHASECHK.TRANS64.TRYWAIT P0, [R3+URZ], R0 ;  /* 0x00000000030075a7 */ /* 0x0004e6000800017f */
[----:B---3--:R-:W-:Y:S05]  /*254b0*/  @!P0 NANOSLEEP.SYNCS 0x989680 ;  /* 0x009896800000895d */ /* 0x008fea0003900000 */
[----:B------:R-:W3:Y:S02]  /*254c0*/  @!P0 SYNCS.PHASECHK.TRANS64 P0, [R3+URZ], R0 ;  /* 0x00000000030085a7 */ /* 0x000ee4000800007f */
[----:B---3--:R-:W-:Y:S05]  /*254d0*/  @!P0 BRA `(.L_x_21) ;  /* 0xfffffffc00ec8947 */ /* 0x008fea000383ffff */
[----:B------:R-:W-:Y:S05]  /*254e0*/  BRA `(.L_x_20) ;  /* 0xfffffdd800407947 */ /* 0x000fea000383ffff */
.L_x_27:
[----:B-----5:R2:W-:Y:S02]  /*254f0*/  STL [R1+0x474], R0 ;  /* 0x0004740001007387 */ /* 0x0205e40000100800 */
[----:B--2---:R-:W-:-:S04]  /*25500*/  IMAD.U32 R0, RZ, RZ, UR16 ;  /* 0x00000010ff007e24 */ /* 0x004fc8000f8e00ff */
[----:B------:R2:W3:Y:S03]  /*25510*/  SYNCS.PHASECHK.TRANS64.TRYWAIT P0, [R0+URZ], R2 ;  /* 0x00000002000075a7 */ /* 0x0004e6000800017f */
[----:B---3--:R-:W-:Y:S05]  /*25520*/  @!P0 NANOSLEEP.SYNCS 0x989680 ;  /* 0x009896800000895d */ /* 0x008fea0003900000 */
[----:B------:R2:W3:Y:S02]  /*25530*/  @!P0 SYNCS.PHASECHK.TRANS64 P0, [R0+URZ], R2 ;  /* 0x00000002000085a7 */ /* 0x0004e4000800007f */
[----:B--2---:R2:W5:Y:S02]  /*25540*/  LDL.LU R0, [R1+0x474] ;  /* 0x0004740001007983 */ /* 0x0045640000300800 */
[----:B--23--:R-:W-:Y:S05]  /*25550*/  @!P0 BRA `(.L_x_27) ;  /* 0xfffffffc00e48947 */ /* 0x00cfea000383ffff */
[----:B------:R-:W-:Y:S05]  /*25560*/  BRA `(.L_x_26) ;  /* 0xfffffe1c000c7947 */ /* 0x000fea000383ffff */
.L_x_558:
[----:B------:R-:W-:Y:S01]  /*25570*/  BSSY B1, `(.L_x_577) ;  /* 0x0000006000017945 */ /* 0x000fe20003800000 */
[----:B------:R-:W-:-:S07]  /*25580*/  IMAD.MOV.U32 R2, RZ, RZ, -0x1 ;  /* 0xffffffffff027424 */ /* 0x000fce00078e00ff */
[----:B------:R-:W-:Y:S05]  /*25590*/  WARPSYNC.COLLECTIVE R2, `(.L_x_578) ;  /* 0x00000000020c7348 */ /* 0x000fea0003c00000 */
[----:B------:R-:W-:Y:S02]  /*255a0*/  ELECT P0, UR62, PT ;  /* 0x00000000003e782f */ /* 0x000fe40003800000 */
[----:B------:R-:W-:Y:S01]  /*255b0*/  MOV R2, UR62 ;  /* 0x0000003e00027c02 */ /* 0x000fe20008000f00 */
[----:B------:R-:W-:Y:S10]  /*255c0*/  ENDCOLLECTIVE ;  /* 0x000000000000791b */ /* 0x000ff40003800000 */
.L_x_578:
[----:B------:R-:W-:Y:S05]  /*255d0*/  BSYNC B1 ;  /* 0x0000000000017941 */ /* 0x000fea0003800000 */
.L_x_577:
[----:B------:R-:W-:Y:S05]  /*255e0*/  BRA `(.L_x_579) ;  /* 0xfffffff0000c7947 */ /* 0x000fea000383ffff */
.L_x_561:
[----:B0-----:R0:W1:Y:S02]  /*255f0*/  SYNCS.PHASECHK.TRANS64.TRYWAIT P0, [R12+URZ+0x20], R11 ;  /* 0x0000200b0c0075a7 */ /* 0x001064000800017f */
[----:B-1----:R-:W-:Y:S05]  /*25600*/  @!P0 NANOSLEEP.SYNCS 0x989680 ;  /* 0x009896800000895d */ /* 0x002fea0003900000 */
[----:B------:R-:W1:Y:S02]  /*25610*/  @!P0 SYNCS.PHASECHK.TRANS64 P0, [R12+URZ+0x20], R11 ;  /* 0x0000200b0c0085a7 */ /* 0x000e64000800007f */
[----:B-1----:R-:W-:Y:S05]  /*25620*/  @!P0 BRA `(.L_x_561) ;  /* 0xfffffffc00f08947 */ /* 0x002fea000383ffff */
[----:B------:R-:W-:Y:S05]  /*25630*/  BRA `(.L_x_580) ;  /* 0xfffffff000487947 */ /* 0x000fea000383ffff */
.L_x_569:
[----:B------:R-:W-:Y:S01]  /*25640*/  BSSY B0, `(.L_x_581) ;  /* 0x0000006000007945 */ /* 0x000fe20003800000 */
[----:B------:R-:W-:-:S07]  /*25650*/  IMAD.MOV.U32 R2, RZ, RZ, -0x1 ;  /* 0xffffffffff027424 */ /* 0x000fce00078e00ff */
[----:B------:R-:W-:Y:S05]  /*25660*/  WARPSYNC.COLLECTIVE R2, `(.L_x_582) ;  /* 0x00000000020c7348 */ /* 0x000fea0003c00000 */
[----:B------:R-:W-:Y:S02]  /*25670*/  ELECT P0, UR62, PT ;  /* 0x00000000003e782f */ /* 0x000fe40003800000 */
[----:B------:R-:W-:Y:S01]  /*25680*/  MOV R2, UR62 ;  /* 0x0000003e00027c02 */ /* 0x000fe20008000f00 */
[----:B------:R-:W-:Y:S10]  /*25690*/  ENDCOLLECTIVE ;  /* 0x000000000000791b */ /* 0x000ff40003800000 */
.L_x_582:
[----:B------:R-:W-:Y:S05]  /*256a0*/  BSYNC B0 ;  /* 0x0000000000007941 */ /* 0x000fea0003800000 */
.L_x_581:
[----:B------:R-:W-:Y:S05]  /*256b0*/  BRA `(.L_x_583) ;  /* 0xfffffff800bc7947 */ /* 0x000fea000383ffff */
.L_x_573:
[----:B0-----:R0:W1:Y:S02]  /*256c0*/  SYNCS.PHASECHK.TRANS64.TRYWAIT P0, [R5+URZ], R2 ;  /* 0x00000002050075a7 */ /* 0x001064000800017f */
[----:B-1----:R-:W-:Y:S05]  /*256d0*/  @!P0 NANOSLEEP.SYNCS 0x989680 ;  /* 0x009896800000895d */ /* 0x002fea0003900000 */
[----:B------:R-:W1:Y:S02]  /*256e0*/  @!P0 SYNCS.PHASECHK.TRANS64 P0, [R5+URZ], R2 ;  /* 0x00000002050085a7 */ /* 0x000e64000800007f */
[----:B-1----:R-:W-:Y:S05]  /*256f0*/  @!P0 BRA `(.L_x_573) ;  /* 0xfffffffc00f08947 */ /* 0x002fea000383ffff */
[----:B------:R-:W-:Y:S05]  /*25700*/  BRA `(.L_x_584) ;  /* 0xfffffff800e47947 */ /* 0x000fea000383ffff */
.L_x_574:
[----:B0-----:R0:W1:Y:S02]  /*25710*/  SYNCS.PHASECHK.TRANS64.TRYWAIT P0, [R7+URZ], R0 ;  /* 0x00000000070075a7 */ /* 0x001064000800017f */
[----:B-1----:R-:W-:Y:S05]  /*25720*/  @!P0 NANOSLEEP.SYNCS 0x989680 ;  /* 0x009896800000895d */ /* 0x002fea0003900000 */
[----:B------:R-:W1:Y:S02]  /*25730*/  @!P0 SYNCS.PHASECHK.TRANS64 P0, [R7+URZ], R0 ;  /* 0x00000000070085a7 */ /* 0x000e64000800007f */
[----:B-1----:R-:W-:Y:S05]  /*25740*/  @!P0 BRA `(.L_x_574) ;  /* 0xfffffffc00f08947 */ /* 0x002fea000383ffff */
[----:B------:R-:W-:Y:S05]  /*25750*/  BRA `(.L_x_585) ;  /* 0xfffffff800f47947 */ /* 0x000fea000383ffff */
.L_x_575:
[----:B0-----:R0:W1:Y:S02]  /*25760*/  SYNCS.PHASECHK.TRANS64.TRYWAIT P0, [R7+URZ], R0 ;  /* 0x00000000070075a7 */ /* 0x001064000800017f */
[----:B-1----:R-:W-:Y:S05]  /*25770*/  @!P0 NANOSLEEP.SYNCS 0x989680 ;  /* 0x009896800000895d */ /* 0x002fea0003900000 */
[----:B------:R-:W1:Y:S02]  /*25780*/  @!P0 SYNCS.PHASECHK.TRANS64 P0, [R7+URZ], R0 ;  /* 0x00000000070085a7 */ /* 0x000e64000800007f */
[----:B-1----:R-:W-:Y:S05]  /*25790*/  @!P0 BRA `(.L_x_575) ;  /* 0xfffffffc00f08947 */ /* 0x002fea000383ffff */
[----:B------:R-:W-:Y:S05]  /*257a0*/  BRA `(.L_x_586) ;  /* 0xfffffffc00047947 */ /* 0x000fea000383ffff */
.L_x_587:
[----:B------:R-:W-:-:S00]  /*257b0*/  BRA `(.L_x_587) ;  /* 0xfffffffc00fc7947 */ /* 0x000fc0000383ffff */
[----:B------:R-:W-:-:S00]  /*257c0*/  NOP ;  /* 0x0000000000007918 */ /* 0x000fc00000000000 */
        /* <DEDUP_REMOVED lines=11> */
.L_x_588:


//--------------------- .nv.shared._ZN7cutlass13device_kernelINS_4gemm6kernel13GemmUniversalIN4cute5tupleIJiiiiEEENS1_10collective13CollectiveMmaINS1_37MainloopSm90TmaGmmaWarpSpecializedFP8ILi4ENS5_IJNS4_1CILi2EEESB_NSA_ILi1EEEEEENS1_35KernelTmaWarpSpecializedCooperativeEEENS5_IJNSA_ILi256EEESG_NSA_ILi64EEEEEENS_12float_e4m3_tENS5_IJlSC_lEEESJ_SK_NS4_8TiledMMAINS4_8MMA_AtomIJNS4_4SM904GMMA31MMA_64x256x32_F32E4M3E4M3_SS_TNILNSO_7ScaleInE1ELSQ_1EEEEEENS4_6LayoutINS5_IJSB_SC_SC_EEENS5_IJSC_NSA_ILi0EEESV_EEEEENS5_IJNS4_10UnderscoreESY_SY_EEEEENS4_23SM90_TMA_LOAD_MULTICASTENS4_14ComposedLayoutINS4_7SwizzleILi2ELi4ELi3EEENS4_18smem_ptr_flag_bitsILi8EEENST_INS5_IJNSA_ILi8EEESH_EEENS5_IJSH_SC_EEEEEEEvNS4_8identityES11_S1B_vS1C_EENS_8epilogue10collective6detail29Sm90TmaWarpSpecializedAdapterINS1F_15DefaultEpilogueISJ_SK_SK_NS1E_6thread17LinearCombinationISJ_Li1EffLNS1J_9ScaleType4KindE0ELNS_15FloatRoundStyleE2ESJ_EENS1_15EpilogueDefaultEEEEEvvEEEEvNT_6ParamsE --------------------------
	.section	.nv.shared._ZN7cutlass13device_kernelINS_4gemm6kernel13GemmUniversalIN4cute5tupleIJiiiiEEENS1_10collective13CollectiveMmaINS1_37MainloopSm90TmaGmmaWarpSpecializedFP8ILi4ENS5_IJNS4_1CILi2EEESB_NSA_ILi1EEEEEENS1_35KernelTmaWarpSpecializedCooperativeEEENS5_IJNSA_ILi256EEESG_NSA_ILi64EEEEEENS_12float_e4m3_tENS5_IJlSC_lEEESJ_SK_NS4_8TiledMMAINS4_8MMA_AtomIJNS4_4SM904GMMA31MMA_64x256x32_F32E4M3E4M3_SS_TNILNSO_7ScaleInE1ELSQ_1EEEEEENS4_6LayoutINS5_IJSB_SC_SC_EEENS5_IJSC_NSA_ILi0EEESV_EEEEENS5_IJNS4_10UnderscoreESY_SY_EEEEENS4_23SM90_TMA_LOAD_MULTICASTENS4_14ComposedLayoutINS4_7SwizzleILi2ELi4ELi3EEENS4_18smem_ptr_flag_bitsILi8EEENST_INS5_IJNSA_ILi8EEESH_EEENS5_IJSH_SC_EEEEEEEvNS4_8identityES11_S1B_vS1C_EENS_8epilogue10collective6detail29Sm90TmaWarpSpecializedAdapterINS1F_15DefaultEpilogueISJ_SK_SK_NS1E_6thread17LinearCombinationISJ_Li1EffLNS1J_9ScaleType4KindE0ELNS_15FloatRoundStyleE2ESJ_EENS1_15EpilogueDefaultEEEEEvvEEEEvNT_6ParamsE,"aw",@nobits
	.sectionflags	@""
	.align	16
	.zero		1024


//--------------------- .nv.shared.reserved.0     --------------------------
	.section	.nv.shared.reserved.0,"aw",@nobits
	.weak		__nv_reservedSMEM_offset_0_alias
	.size		__nv_reservedSMEM_offset_0_alias, 0, 0
	.other		__nv_reservedSMEM_offset_0_alias,@"STO_CUDA_RESERVED_SHARED STV_DEFAULT"
__nv_reservedSMEM_offset_0_alias:
	.zero		0


//--------------------- .nv.global                --------------------------
	.section	.nv.global,"aw",@nobits
.nv.global:
	.type		_ZN39_INTERNAL_9b4e49e6_4_k_cu_fa88249d_55634cute1_E,@object
	.size		_ZN39_INTERNAL_9b4e49e6_4_k_cu_fa88249d_55634cute1_E,(_ZN39_INTERNAL_9b4e49e6_4_k_cu_fa88249d_55634cuda3std3__45__cpo6cbeginE - _ZN39_INTERNAL_9b4e49e6_4_k_cu_fa88249d_55634cute1_E)
_ZN39_INTERNAL_9b4e49e6_4_k_cu_fa88249d_55634cute1_E:
	.zero		1
	.type		_ZN39_INTERNAL_9b4e49e6_4_k_cu_fa88249d_55634cuda3std3__45__cpo6cbeginE,@object
	.size		_ZN39_INTERNAL_9b4e49e6_4_k_cu_fa88249d_55634cuda3std3__45__cpo6cbeginE,(_ZN39_INTERNAL_9b4e49e6_4_k_cu_fa88249d_55634cuda3std3__48in_placeE - _ZN39_INTERNAL_9b4e49e6_4_k_cu_fa88249d_55634cuda3std3__45__cpo6cbeginE)
_ZN39_INTERNAL_9b4e49e6_4_k_cu_fa88249d_55634cuda3std3__45__cpo6cbeginE:
	.zero		1
	.type		_ZN39_INTERNAL_9b4e49e6_4_k_cu_fa88249d_55634cuda3std3__48in_placeE,@object
	.size		_ZN39_INTERNAL_9b4e49e6_4_k_cu_fa88249d_55634cuda3std3__48in_placeE,(_ZN39_INTERNAL_9b4e49e6_4_k_cu_fa88249d_55634cuda3std6ranges3__45__cpo9iter_moveE - _ZN39_INTERNAL_9b4e49e6_4_k_cu_fa88249d_55634cuda3std3__48in_placeE)
_ZN39_INTERNAL_9b4e49e6_4_k_cu_fa88249d_55634cuda3std3__48in_placeE:
	.zero		1
	.type		_ZN39_INTERNAL_9b4e49e6_4_k_cu_fa88249d_55634cuda3std6ranges3__45__cpo9iter_moveE,@object
	.size		_ZN39_INTERNAL_9b4e49e6_4_k_cu_fa88249d_55634cuda3std6ranges3__45__cpo9iter_moveE,(_ZN39_INTERNAL_9b4e49e6_4_k_cu_fa88249d_55634cuda3std3__45__cpo5beginE - _ZN39_INTERNAL_9b4e49e6_4_k_cu_fa88249d_55634cuda3std6ranges3__45__cpo9iter_moveE)
_ZN39_INTERNAL_9b4e49e6_4_k_cu_fa88249d_55634cuda3std6ranges3__45__cpo9iter_moveE:
	.zero		1
	.type		_ZN39_INTERNAL_9b4e49e6_4_k_cu_fa88249d_55634cuda3std3__45__cpo5beginE,@object
	.size		_ZN39_INTERNAL_9b4e49e6_4_k_cu_fa88249d_55634cuda3std3__45__cpo5beginE,(_ZN39_INTERNAL_9b4e49e6_4_k_cu_fa88249d_55634cuda3std3__441_GLOBAL__N__9b4e49e6_4_k_cu_fa88249d_55636ignoreE - _ZN39_INTERNAL_9b4e49e6_4_k_cu_fa88249d_55634cuda3std3__45__cpo5beginE)
_ZN39_INTERNAL_9b4e49e6_4_k_cu_fa88249d_55634cuda3std3__45__cpo5beginE:
	.zero		1
	.type		_ZN39_INTERNAL_9b4e49e6_4_k_cu_fa88249d_55634cuda3std3__441_GLOBAL__N__9b4e49e6_4_k_cu_fa88249d_55636ignoreE,@object
	.size		_ZN39_INTERNAL_9b4e49e6_4_k_cu_fa88249d_55634cuda3std3__441_GLOBAL__N__9b4e49e6_4_k_cu_fa88249d_55636ignoreE,(_ZN39_INTERNAL_9b4e49e6_4_k_cu_fa88249d_55634cute7productE - _ZN39_INTERNAL_9b4e49e6_4_k_cu_fa88249d_55634cuda3std3__441_GLOBAL__N__9b4e49e6_4_k_cu_fa88249d_55636ignoreE)
_ZN39_INTERNAL_9b4e49e6_4_k_cu_fa88249d_55634cuda3std3__441_GLOBAL__N__9b4e49e6_4_k_cu_fa88249d_55636ignoreE:
	.zero		1
	.type		_ZN39_INTERNAL_9b4e49e6_4_k_cu_fa88249d_55634cute7productE,@object
	.size		_ZN39_INTERNAL_9b4e49e6_4_k_cu_fa88249d_55634cute7productE,(_ZN39_INTERNAL_9b4e49e6_4_k_cu_fa88249d_55634cuda3std3__45__cpo3endE - _ZN39_INTERNAL_9b4e49e6_4_k_cu_fa88249d_55634cute7productE)
_ZN39_INTERNAL_9b4e49e6_4_k_cu_fa88249d_55634cute7productE:
	.zero		1
	.type		_ZN39_INTERNAL_9b4e49e6_4_k_cu_fa88249d_55634cuda3std3__45__cpo3endE,@object
	.size		_ZN39_INTERNAL_9b4e49e6_4_k_cu_fa88249d_55634cuda3std3__45__cpo3endE,(_ZN39_INTERNAL_9b4e49e6_4_k_cu_fa88249d_55634cuda3std3__419piecewise_constructE - _ZN39_INTERNAL_9b4e49e6_4_k_cu_fa88249d_55634cuda3std3__45__cpo3endE)
_ZN39_INTERNAL_9b4e49e6_4_k_cu_fa88249d_55634cuda3std3__45__cpo3endE:
	.zero		1
	.type		_ZN39_INTERNAL_9b4e49e6_4_k_cu_fa88249d_55634cuda3std3__419piecewise_constructE,@object
	.size		_ZN39_INTERNAL_9b4e49e6_4_k_cu_fa88249d_55634cuda3std3__419piecewise_constructE,(_ZN39_INTERNAL_9b4e49e6_4_k_cu_fa88249d_55634cuda3std3__45__cpo4cendE - _ZN39_INTERNAL_9b4e49e6_4_k_cu_fa88249d_55634cuda3std3__419piecewise_constructE)
_ZN39_INTERNAL_9b4e49e6_4_k_cu_fa88249d_55634cuda3std3__419piecewise_constructE:
	.zero		1
	.type		_ZN39_INTERNAL_9b4e49e6_4_k_cu_fa88249d_55634cuda3std3__45__cpo4cendE,@object
	.size		_ZN39_INTERNAL_9b4e49e6_4_k_cu_fa88249d_55634cuda3std3__45__cpo4cendE,(_ZN39_INTERNAL_9b4e49e6_4_k_cu_fa88249d_55634cuda3std6ranges3__45__cpo4swapE - _ZN39_INTERNAL_9b4e49e6_4_k_cu_fa88249d_55634cuda3std3__45__cpo4cendE)
_ZN39_INTERNAL_9b4e49e6_4_k_cu_fa88249d_55634cuda3std3__45__cpo4cendE:
	.zero		1
	.type		_ZN39_INTERNAL_9b4e49e6_4_k_cu_fa88249d_55634cuda3std6ranges3__45__cpo4swapE,@object
	.size		_ZN39_INTERNAL_9b4e49e6_4_k_cu_fa88249d_55634cuda3std6ranges3__45__cpo4swapE,(.L_7 - _ZN39_INTERNAL_9b4e49e6_4_k_cu_fa88249d_55634cuda3std6ranges3__45__cpo4swapE)
_ZN39_INTERNAL_9b4e49e6_4_k_cu_fa88249d_55634cuda3std6ranges3__45__cpo4swapE:
	.zero		1
.L_7:


//--------------------- .nv.constant0._ZN7cutlass13device_kernelINS_4gemm6kernel13GemmUniversalIN4cute5tupleIJiiiiEEENS1_10collective13CollectiveMmaINS1_37MainloopSm90TmaGmmaWarpSpecializedFP8ILi4ENS5_IJNS4_1CILi2EEESB_NSA_ILi1EEEEEENS1_35KernelTmaWarpSpecializedCooperativeEEENS5_IJNSA_ILi256EEESG_NSA_ILi64EEEEEENS_12float_e4m3_tENS5_IJlSC_lEEESJ_SK_NS4_8TiledMMAINS4_8MMA_AtomIJNS4_4SM904GMMA31MMA_64x256x32_F32E4M3E4M3_SS_TNILNSO_7ScaleInE1ELSQ_1EEEEEENS4_6LayoutINS5_IJSB_SC_SC_EEENS5_IJSC_NSA_ILi0EEESV_EEEEENS5_IJNS4_10UnderscoreESY_SY_EEEEENS4_23SM90_TMA_LOAD_MULTICASTENS4_14ComposedLayoutINS4_7SwizzleILi2ELi4ELi3EEENS4_18smem_ptr_flag_bitsILi8EEENST_INS5_IJNSA_ILi8EEESH_EEENS5_IJSH_SC_EEEEEEEvNS4_8identityES11_S1B_vS1C_EENS_8epilogue10collective6detail29Sm90TmaWarpSpecializedAdapterINS1F_15DefaultEpilogueISJ_SK_SK_NS1E_6thread17LinearCombinationISJ_Li1EffLNS1J_9ScaleType4KindE0ELNS_15FloatRoundStyleE2ESJ_EENS1_15EpilogueDefaultEEEEEvvEEEEvNT_6ParamsE --------------------------
	.section	.nv.constant0._ZN7cutlass13device_kernelINS_4gemm6kernel13GemmUniversalIN4cute5tupleIJiiiiEEENS1_10collective13CollectiveMmaINS1_37MainloopSm90TmaGmmaWarpSpecializedFP8ILi4ENS5_IJNS4_1CILi2EEESB_NSA_ILi1EEEEEENS1_35KernelTmaWarpSpecializedCooperativeEEENS5_IJNSA_ILi256EEESG_NSA_ILi64EEEEEENS_12float_e4m3_tENS5_IJlSC_lEEESJ_SK_NS4_8TiledMMAINS4_8MMA_AtomIJNS4_4SM904GMMA31MMA_64x256x32_F32E4M3E4M3_SS_TNILNSO_7ScaleInE1ELSQ_1EEEEEENS4_6LayoutINS5_IJSB_SC_SC_EEENS5_IJSC_NSA_ILi0EEESV_EEEEENS5_IJNS4_10UnderscoreESY_SY_EEEEENS4_23SM90_TMA_LOAD_MULTICASTENS4_14ComposedLayoutINS4_7SwizzleILi2ELi4ELi3EEENS4_18smem_ptr_flag_bitsILi8EEENST_INS5_IJNSA_ILi8EEESH_EEENS5_IJSH_SC_EEEEEEEvNS4_8identityES11_S1B_vS1C_EENS_8epilogue10collective6detail29Sm90TmaWarpSpecializedAdapterINS1F_15DefaultEpilogueISJ_SK_SK_NS1E_6thread17LinearCombinationISJ_Li1EffLNS1J_9ScaleType4KindE0ELNS_15FloatRoundStyleE2ESJ_EENS1_15EpilogueDefaultEEEEEvvEEEEvNT_6ParamsE,"a",@progbits
	.sectionflags	@""
	.align	4
.nv.constant0._ZN7cutlass13device_kernelINS_4gemm6kernel13GemmUniversalIN4cute5tupleIJiiiiEEENS1_10collective13CollectiveMmaINS1_37MainloopSm90TmaGmmaWarpSpecializedFP8ILi4ENS5_IJNS4_1CILi2EEESB_NSA_ILi1EEEEEENS1_35KernelTmaWarpSpecializedCooperativeEEENS5_IJNSA_ILi256EEESG_NSA_ILi64EEEEEENS_12float_e4m3_tENS5_IJlSC_lEEESJ_SK_NS4_8TiledMMAINS4_8MMA_AtomIJNS4_4SM904GMMA31MMA_64x256x32_F32E4M3E4M3_SS_TNILNSO_7ScaleInE1ELSQ_1EEEEEENS4_6LayoutINS5_IJSB_SC_SC_EEENS5_IJSC_NSA_ILi0EEESV_EEEEENS5_IJNS4_10UnderscoreESY_SY_EEEEENS4_23SM90_TMA_LOAD_MULTICASTENS4_14ComposedLayoutINS4_7SwizzleILi2ELi4ELi3EEENS4_18smem_ptr_flag_bitsILi8EEENST_INS5_IJNSA_ILi8EEESH_EEENS5_IJSH_SC_EEEEEEEvNS4_8identityES11_S1B_vS1C_EENS_8epilogue10collective6detail29Sm90TmaWarpSpecializedAdapterINS1F_15DefaultEpilogueISJ_SK_SK_NS1E_6thread17LinearCombinationISJ_Li1EffLNS1J_9ScaleType4KindE0ELNS_15FloatRoundStyleE2ESJ_EENS1_15EpilogueDefaultEEEEEvvEEEEvNT_6ParamsE:
	.zero		1664


//--------------------- SYMBOLS --------------------------

	.type		.nv.reservedSmem.offset0,@object
	.size		.nv.reservedSmem.offset0,0x4
